//
// Generated by NVIDIA NVVM Compiler
//
// Compiler Build ID: CL-36424714
// Cuda compilation tools, release 13.0, V13.0.88
// Based on NVVM 20.0.0
//

.version 9.0
.target sm_100
.address_size 64

	// .globl	_Z22d_waterOrientAtSurfacePfiS_S_iS_S_iffii

.visible .entry _Z22d_waterOrientAtSurfacePfiS_S_iS_S_iffii(
	.param .u64 .ptr .align 1 _Z22d_waterOrientAtSurfacePfiS_S_iS_S_iffii_param_0,
	.param .u32 _Z22d_waterOrientAtSurfacePfiS_S_iS_S_iffii_param_1,
	.param .u64 .ptr .align 1 _Z22d_waterOrientAtSurfacePfiS_S_iS_S_iffii_param_2,
	.param .u64 .ptr .align 1 _Z22d_waterOrientAtSurfacePfiS_S_iS_S_iffii_param_3,
	.param .u32 _Z22d_waterOrientAtSurfacePfiS_S_iS_S_iffii_param_4,
	.param .u64 .ptr .align 1 _Z22d_waterOrientAtSurfacePfiS_S_iS_S_iffii_param_5,
	.param .u64 .ptr .align 1 _Z22d_waterOrientAtSurfacePfiS_S_iS_S_iffii_param_6,
	.param .u32 _Z22d_waterOrientAtSurfacePfiS_S_iS_S_iffii_param_7,
	.param .f32 _Z22d_waterOrientAtSurfacePfiS_S_iS_S_iffii_param_8,
	.param .f32 _Z22d_waterOrientAtSurfacePfiS_S_iS_S_iffii_param_9,
	.param .u32 _Z22d_waterOrientAtSurfacePfiS_S_iS_S_iffii_param_10,
	.param .u32 _Z22d_waterOrientAtSurfacePfiS_S_iS_S_iffii_param_11
)
{
	.reg .pred 	%p<45>;
	.reg .b32 	%r<114>;
	.reg .b32 	%f<267>;
	.reg .b64 	%rd<49>;

	ld.param.u64 	%rd7, [_Z22d_waterOrientAtSurfacePfiS_S_iS_S_iffii_param_0];
	ld.param.u32 	%r51, [_Z22d_waterOrientAtSurfacePfiS_S_iS_S_iffii_param_1];
	ld.param.u64 	%rd8, [_Z22d_waterOrientAtSurfacePfiS_S_iS_S_iffii_param_2];
	ld.param.u64 	%rd9, [_Z22d_waterOrientAtSurfacePfiS_S_iS_S_iffii_param_3];
	ld.param.u32 	%r52, [_Z22d_waterOrientAtSurfacePfiS_S_iS_S_iffii_param_4];
	ld.param.u64 	%rd10, [_Z22d_waterOrientAtSurfacePfiS_S_iS_S_iffii_param_5];
	ld.param.u64 	%rd11, [_Z22d_waterOrientAtSurfacePfiS_S_iS_S_iffii_param_6];
	ld.param.u32 	%r53, [_Z22d_waterOrientAtSurfacePfiS_S_iS_S_iffii_param_7];
	ld.param.f32 	%f46, [_Z22d_waterOrientAtSurfacePfiS_S_iS_S_iffii_param_8];
	ld.param.f32 	%f47, [_Z22d_waterOrientAtSurfacePfiS_S_iS_S_iffii_param_9];
	ld.param.u32 	%r54, [_Z22d_waterOrientAtSurfacePfiS_S_iS_S_iffii_param_10];
	ld.param.u32 	%r55, [_Z22d_waterOrientAtSurfacePfiS_S_iS_S_iffii_param_11];
	cvta.to.global.u64 	%rd1, %rd9;
	cvta.to.global.u64 	%rd2, %rd10;
	cvta.to.global.u64 	%rd12, %rd11;
	mov.u32 	%r56, %tid.x;
	mov.u32 	%r57, %ntid.x;
	mov.u32 	%r58, %ctaid.x;
	mad.lo.s32 	%r1, %r57, %r58, %r56;
	mul.lo.s32 	%r59, %r1, %r54;
	mul.lo.s32 	%r2, %r59, 5;
	mul.lo.s32 	%r3, %r55, 3;
	mul.wide.s32 	%rd13, %r3, 4;
	add.s64 	%rd14, %rd12, %rd13;
	ld.global.f32 	%f1, [%rd14];
	ld.global.f32 	%f2, [%rd14+4];
	ld.global.f32 	%f3, [%rd14+8];
	setp.lt.s32 	%p1, %r54, 1;
	@%p1 bra 	$L__BB0_12;
	add.s32 	%r4, %r2, 1;
	and.b32  	%r5, %r54, 7;
	setp.lt.u32 	%p2, %r54, 8;
	mov.b32 	%r98, 0;
	@%p2 bra 	$L__BB0_4;
	and.b32  	%r98, %r54, 2147483640;
	mov.b32 	%r96, 0;
$L__BB0_3:
	.pragma "nounroll";
	mad.lo.s32 	%r62, %r96, 5, %r4;
	mul.wide.s32 	%rd15, %r62, 4;
	add.s64 	%rd16, %rd2, %rd15;
	mov.b32 	%r63, 1148846080;
	st.global.u32 	[%rd16], %r63;
	st.global.u32 	[%rd16+20], %r63;
	st.global.u32 	[%rd16+40], %r63;
	st.global.u32 	[%rd16+60], %r63;
	st.global.u32 	[%rd16+80], %r63;
	st.global.u32 	[%rd16+100], %r63;
	st.global.u32 	[%rd16+120], %r63;
	st.global.u32 	[%rd16+140], %r63;
	add.s32 	%r96, %r96, 8;
	setp.ne.s32 	%p3, %r96, %r98;
	@%p3 bra 	$L__BB0_3;
$L__BB0_4:
	setp.eq.s32 	%p4, %r5, 0;
	@%p4 bra 	$L__BB0_12;
	and.b32  	%r10, %r54, 3;
	setp.lt.u32 	%p5, %r5, 4;
	@%p5 bra 	$L__BB0_7;
	mad.lo.s32 	%r64, %r98, 5, %r4;
	mul.wide.s32 	%rd17, %r64, 4;
	add.s64 	%rd18, %rd2, %rd17;
	mov.b32 	%r65, 1148846080;
	st.global.u32 	[%rd18], %r65;
	st.global.u32 	[%rd18+20], %r65;
	st.global.u32 	[%rd18+40], %r65;
	st.global.u32 	[%rd18+60], %r65;
	add.s32 	%r98, %r98, 4;
$L__BB0_7:
	setp.eq.s32 	%p6, %r10, 0;
	@%p6 bra 	$L__BB0_12;
	setp.eq.s32 	%p7, %r10, 1;
	@%p7 bra 	$L__BB0_10;
	mad.lo.s32 	%r66, %r98, 5, %r4;
	mul.wide.s32 	%rd19, %r66, 4;
	add.s64 	%rd20, %rd2, %rd19;
	mov.b32 	%r67, 1148846080;
	st.global.u32 	[%rd20], %r67;
	st.global.u32 	[%rd20+20], %r67;
	add.s32 	%r98, %r98, 2;
$L__BB0_10:
	and.b32  	%r68, %r54, 1;
	setp.eq.b32 	%p8, %r68, 1;
	not.pred 	%p9, %p8;
	@%p9 bra 	$L__BB0_12;
	mad.lo.s32 	%r69, %r98, 5, %r4;
	mul.wide.s32 	%rd21, %r69, 4;
	add.s64 	%rd22, %rd2, %rd21;
	mov.b32 	%r70, 1148846080;
	st.global.u32 	[%rd22], %r70;
$L__BB0_12:
	setp.ge.s32 	%p10, %r1, %r51;
	@%p10 bra 	$L__BB0_50;
	mul.lo.s32 	%r71, %r1, %r53;
	mad.lo.s32 	%r72, %r71, 3, %r3;
	cvta.to.global.u64 	%rd23, %rd7;
	mul.wide.s32 	%rd24, %r72, 4;
	add.s64 	%rd3, %rd23, %rd24;
	ld.global.f32 	%f4, [%rd3];
	ld.global.f32 	%f5, [%rd3+4];
	ld.global.f32 	%f6, [%rd3+8];
	cvta.to.global.u64 	%rd25, %rd8;
	add.s64 	%rd26, %rd25, %rd24;
	ld.global.f32 	%f7, [%rd26];
	ld.global.f32 	%f8, [%rd26+4];
	ld.global.f32 	%f9, [%rd26+8];
	mov.b32 	%r73, 0;
	st.global.u32 	[%rd3+4], %r73;
	setp.lt.s32 	%p11, %r52, 1;
	@%p11 bra 	$L__BB0_40;
	setp.lt.s32 	%p12, %r54, 1;
	mul.lo.s32 	%r15, %r53, 3;
	@%p12 bra 	$L__BB0_30;
	mov.b32 	%r100, 0;
$L__BB0_16:
	ld.param.u64 	%rd48, [_Z22d_waterOrientAtSurfacePfiS_S_iS_S_iffii_param_3];
	mad.lo.s32 	%r83, %r15, %r100, %r3;
	cvta.to.global.u64 	%rd32, %rd48;
	mul.wide.s32 	%rd33, %r83, 4;
	add.s64 	%rd34, %rd32, %rd33;
	ld.global.f32 	%f135, [%rd34];
	sub.f32 	%f136, %f135, %f4;
	ld.global.f32 	%f137, [%rd34+4];
	sub.f32 	%f138, %f137, %f5;
	ld.global.f32 	%f139, [%rd34+8];
	sub.f32 	%f140, %f139, %f6;
	div.rn.f32 	%f141, %f136, %f1;
	mov.f32 	%f142, 0f3F000000;
	copysign.f32 	%f143, %f141, %f142;
	add.rz.f32 	%f144, %f141, %f143;
	cvt.rzi.f32.f32 	%f145, %f144;
	mul.f32 	%f146, %f1, %f145;
	sub.f32 	%f10, %f136, %f146;
	div.rn.f32 	%f147, %f138, %f2;
	copysign.f32 	%f148, %f147, %f142;
	add.rz.f32 	%f149, %f147, %f148;
	cvt.rzi.f32.f32 	%f150, %f149;
	mul.f32 	%f151, %f2, %f150;
	sub.f32 	%f11, %f138, %f151;
	div.rn.f32 	%f152, %f140, %f3;
	copysign.f32 	%f153, %f152, %f142;
	add.rz.f32 	%f154, %f152, %f153;
	cvt.rzi.f32.f32 	%f155, %f154;
	mul.f32 	%f156, %f3, %f155;
	sub.f32 	%f12, %f140, %f156;
	mul.f32 	%f157, %f11, %f11;
	fma.rn.f32 	%f158, %f10, %f10, %f157;
	fma.rn.f32 	%f159, %f12, %f12, %f158;
	sqrt.rn.f32 	%f13, %f159;
	setp.gtu.f32 	%p26, %f13, %f47;
	setp.ltu.f32 	%p27, %f13, %f46;
	or.pred  	%p28, %p26, %p27;
	@%p28 bra 	$L__BB0_22;
	mov.b32 	%r85, 1065353216;
	st.global.u32 	[%rd3+4], %r85;
	mov.b32 	%r17, 0;
$L__BB0_18:
	mad.lo.s32 	%r86, %r17, 5, %r2;
	mul.wide.s32 	%rd35, %r86, 4;
	add.s64 	%rd4, %rd2, %rd35;
	ld.global.f32 	%f14, [%rd4+4];
	sqrt.rn.f32 	%f160, %f14;
	setp.lt.f32 	%p29, %f13, %f160;
	@%p29 bra 	$L__BB0_23;
	add.s32 	%r17, %r17, 1;
	setp.eq.s32 	%p30, %r17, %r54;
	@%p30 bra 	$L__BB0_22;
	bra.uni 	$L__BB0_18;
$L__BB0_20:
	mad.lo.s32 	%r91, %r107, 5, %r2;
	mul.wide.s32 	%rd36, %r91, 4;
	add.s64 	%rd37, %rd2, %rd36;
	ld.global.f32 	%f161, [%rd37];
	mul.wide.s32 	%rd38, %r102, 4;
	add.s64 	%rd39, %rd2, %rd38;
	st.global.f32 	[%rd39], %f161;
	ld.global.f32 	%f162, [%rd37+4];
	st.global.f32 	[%rd39+4], %f162;
	ld.global.f32 	%f163, [%rd37+8];
	st.global.f32 	[%rd39+8], %f163;
	ld.global.f32 	%f164, [%rd37+12];
	st.global.f32 	[%rd39+12], %f164;
	ld.global.f32 	%f165, [%rd37+16];
	st.global.f32 	[%rd39+16], %f165;
	st.global.f32 	[%rd39+20], %f161;
	st.global.f32 	[%rd39+24], %f162;
	st.global.f32 	[%rd39+28], %f163;
	st.global.f32 	[%rd39+32], %f164;
	st.global.f32 	[%rd39+36], %f165;
	st.global.f32 	[%rd39+40], %f161;
	st.global.f32 	[%rd39+44], %f162;
	st.global.f32 	[%rd39+48], %f163;
	st.global.f32 	[%rd39+52], %f164;
	st.global.f32 	[%rd39+56], %f165;
	add.s32 	%r107, %r106, 3;
	st.global.f32 	[%rd39+60], %f161;
	st.global.f32 	[%rd39+64], %f162;
	st.global.f32 	[%rd39+68], %f163;
	st.global.f32 	[%rd39+72], %f164;
	st.global.f32 	[%rd39+76], %f165;
	add.s32 	%r106, %r106, 4;
	add.s32 	%r103, %r103, 4;
	add.s32 	%r102, %r102, 20;
	setp.ne.s32 	%p36, %r103, 0;
	@%p36 bra 	$L__BB0_20;
$L__BB0_21:
	cvt.rn.f32.u32 	%f166, %r100;
	st.global.f32 	[%rd4], %f166;
	mul.f32 	%f167, %f13, %f13;
	st.global.f32 	[%rd4+4], %f167;
	st.global.f32 	[%rd4+8], %f10;
	st.global.f32 	[%rd4+12], %f11;
	st.global.f32 	[%rd4+16], %f12;
$L__BB0_22:
	add.s32 	%r100, %r100, 1;
	setp.eq.s32 	%p37, %r100, %r52;
	@%p37 bra 	$L__BB0_40;
	bra.uni 	$L__BB0_16;
$L__BB0_23:
	add.s32 	%r19, %r17, 1;
	setp.lt.s32 	%p31, %r19, %r54;
	@%p31 bra 	$L__BB0_24;
	bra.uni 	$L__BB0_21;
$L__BB0_24:
	not.b32 	%r87, %r17;
	add.s32 	%r88, %r54, %r87;
	and.b32  	%r29, %r88, 3;
	setp.eq.s32 	%p32, %r29, 0;
	mov.u32 	%r106, %r19;
	mov.u32 	%r107, %r17;
	@%p32 bra 	$L__BB0_28;
	ld.global.f32 	%f15, [%rd4];
	st.global.f32 	[%rd4+20], %f15;
	st.global.f32 	[%rd4+24], %f14;
	ld.global.f32 	%f16, [%rd4+8];
	st.global.f32 	[%rd4+28], %f16;
	ld.global.f32 	%f17, [%rd4+12];
	st.global.f32 	[%rd4+32], %f17;
	ld.global.f32 	%f18, [%rd4+16];
	st.global.f32 	[%rd4+36], %f18;
	add.s32 	%r30, %r17, 2;
	setp.eq.s32 	%p33, %r29, 1;
	mov.u32 	%r106, %r30;
	mov.u32 	%r107, %r19;
	@%p33 bra 	$L__BB0_28;
	st.global.f32 	[%rd4+40], %f15;
	st.global.f32 	[%rd4+44], %f14;
	st.global.f32 	[%rd4+48], %f16;
	st.global.f32 	[%rd4+52], %f17;
	st.global.f32 	[%rd4+56], %f18;
	add.s32 	%r31, %r17, 3;
	setp.eq.s32 	%p34, %r29, 2;
	mov.u32 	%r106, %r31;
	mov.u32 	%r107, %r30;
	@%p34 bra 	$L__BB0_28;
	st.global.f32 	[%rd4+60], %f15;
	st.global.f32 	[%rd4+64], %f14;
	st.global.f32 	[%rd4+68], %f16;
	st.global.f32 	[%rd4+72], %f17;
	st.global.f32 	[%rd4+76], %f18;
	add.s32 	%r106, %r17, 4;
	mov.u32 	%r107, %r31;
$L__BB0_28:
	sub.s32 	%r89, %r54, %r17;
	add.s32 	%r90, %r89, -2;
	setp.lt.u32 	%p35, %r90, 3;
	@%p35 bra 	$L__BB0_21;
	sub.s32 	%r103, %r106, %r54;
	mad.lo.s32 	%r102, %r106, 5, %r2;
	bra.uni 	$L__BB0_20;
$L__BB0_30:
	setp.eq.s32 	%p13, %r52, 1;
	mov.b32 	%r108, 0;
	@%p13 bra 	$L__BB0_37;
	and.b32  	%r108, %r52, 2147483646;
	mov.b32 	%r109, 0;
	mul.wide.s32 	%rd28, %r15, 4;
$L__BB0_32:
	mad.lo.s32 	%r76, %r15, %r109, %r3;
	mul.wide.s32 	%rd27, %r76, 4;
	add.s64 	%rd6, %rd1, %rd27;
	ld.global.f32 	%f48, [%rd6];
	sub.f32 	%f49, %f48, %f4;
	ld.global.f32 	%f50, [%rd6+4];
	sub.f32 	%f51, %f50, %f5;
	ld.global.f32 	%f52, [%rd6+8];
	sub.f32 	%f53, %f52, %f6;
	div.rn.f32 	%f54, %f49, %f1;
	mov.f32 	%f55, 0f3F000000;
	copysign.f32 	%f56, %f54, %f55;
	add.rz.f32 	%f57, %f54, %f56;
	cvt.rzi.f32.f32 	%f58, %f57;
	mul.f32 	%f59, %f1, %f58;
	sub.f32 	%f60, %f49, %f59;
	div.rn.f32 	%f61, %f51, %f2;
	copysign.f32 	%f62, %f61, %f55;
	add.rz.f32 	%f63, %f61, %f62;
	cvt.rzi.f32.f32 	%f64, %f63;
	mul.f32 	%f65, %f2, %f64;
	sub.f32 	%f66, %f51, %f65;
	div.rn.f32 	%f67, %f53, %f3;
	copysign.f32 	%f68, %f67, %f55;
	add.rz.f32 	%f69, %f67, %f68;
	cvt.rzi.f32.f32 	%f70, %f69;
	mul.f32 	%f71, %f3, %f70;
	sub.f32 	%f72, %f53, %f71;
	mul.f32 	%f73, %f66, %f66;
	fma.rn.f32 	%f74, %f60, %f60, %f73;
	fma.rn.f32 	%f75, %f72, %f72, %f74;
	sqrt.rn.f32 	%f76, %f75;
	setp.gtu.f32 	%p14, %f76, %f47;
	setp.ltu.f32 	%p15, %f76, %f46;
	or.pred  	%p16, %p14, %p15;
	@%p16 bra 	$L__BB0_34;
	mov.b32 	%r77, 1065353216;
	st.global.u32 	[%rd3+4], %r77;
$L__BB0_34:
	add.s64 	%rd29, %rd6, %rd28;
	ld.global.f32 	%f77, [%rd29];
	sub.f32 	%f78, %f77, %f4;
	ld.global.f32 	%f79, [%rd29+4];
	sub.f32 	%f80, %f79, %f5;
	ld.global.f32 	%f81, [%rd29+8];
	sub.f32 	%f82, %f81, %f6;
	div.rn.f32 	%f83, %f78, %f1;
	mov.f32 	%f84, 0f3F000000;
	copysign.f32 	%f85, %f83, %f84;
	add.rz.f32 	%f86, %f83, %f85;
	cvt.rzi.f32.f32 	%f87, %f86;
	mul.f32 	%f88, %f1, %f87;
	sub.f32 	%f89, %f78, %f88;
	div.rn.f32 	%f90, %f80, %f2;
	copysign.f32 	%f91, %f90, %f84;
	add.rz.f32 	%f92, %f90, %f91;
	cvt.rzi.f32.f32 	%f93, %f92;
	mul.f32 	%f94, %f2, %f93;
	sub.f32 	%f95, %f80, %f94;
	div.rn.f32 	%f96, %f82, %f3;
	copysign.f32 	%f97, %f96, %f84;
	add.rz.f32 	%f98, %f96, %f97;
	cvt.rzi.f32.f32 	%f99, %f98;
	mul.f32 	%f100, %f3, %f99;
	sub.f32 	%f101, %f82, %f100;
	mul.f32 	%f102, %f95, %f95;
	fma.rn.f32 	%f103, %f89, %f89, %f102;
	fma.rn.f32 	%f104, %f101, %f101, %f103;
	sqrt.rn.f32 	%f105, %f104;
	setp.gtu.f32 	%p17, %f105, %f47;
	setp.ltu.f32 	%p18, %f105, %f46;
	or.pred  	%p19, %p17, %p18;
	@%p19 bra 	$L__BB0_36;
	mov.b32 	%r78, 1065353216;
	st.global.u32 	[%rd3+4], %r78;
$L__BB0_36:
	add.s32 	%r109, %r109, 2;
	setp.eq.s32 	%p20, %r109, %r108;
	@%p20 bra 	$L__BB0_37;
	bra.uni 	$L__BB0_32;
$L__BB0_37:
	and.b32  	%r79, %r52, 1;
	setp.eq.b32 	%p21, %r79, 1;
	not.pred 	%p22, %p21;
	@%p22 bra 	$L__BB0_40;
	mad.lo.s32 	%r80, %r15, %r108, %r3;
	mul.wide.s32 	%rd30, %r80, 4;
	add.s64 	%rd31, %rd1, %rd30;
	ld.global.f32 	%f106, [%rd31];
	sub.f32 	%f107, %f106, %f4;
	ld.global.f32 	%f108, [%rd31+4];
	sub.f32 	%f109, %f108, %f5;
	ld.global.f32 	%f110, [%rd31+8];
	sub.f32 	%f111, %f110, %f6;
	div.rn.f32 	%f112, %f107, %f1;
	mov.f32 	%f113, 0f3F000000;
	copysign.f32 	%f114, %f112, %f113;
	add.rz.f32 	%f115, %f112, %f114;
	cvt.rzi.f32.f32 	%f116, %f115;
	mul.f32 	%f117, %f1, %f116;
	sub.f32 	%f118, %f107, %f117;
	div.rn.f32 	%f119, %f109, %f2;
	copysign.f32 	%f120, %f119, %f113;
	add.rz.f32 	%f121, %f119, %f120;
	cvt.rzi.f32.f32 	%f122, %f121;
	mul.f32 	%f123, %f2, %f122;
	sub.f32 	%f124, %f109, %f123;
	div.rn.f32 	%f125, %f111, %f3;
	copysign.f32 	%f126, %f125, %f113;
	add.rz.f32 	%f127, %f125, %f126;
	cvt.rzi.f32.f32 	%f128, %f127;
	mul.f32 	%f129, %f3, %f128;
	sub.f32 	%f130, %f111, %f129;
	mul.f32 	%f131, %f124, %f124;
	fma.rn.f32 	%f132, %f118, %f118, %f131;
	fma.rn.f32 	%f133, %f130, %f130, %f132;
	sqrt.rn.f32 	%f134, %f133;
	setp.gtu.f32 	%p23, %f134, %f47;
	setp.ltu.f32 	%p24, %f134, %f46;
	or.pred  	%p25, %p23, %p24;
	@%p25 bra 	$L__BB0_40;
	mov.b32 	%r81, 1065353216;
	st.global.u32 	[%rd3+4], %r81;
$L__BB0_40:
	setp.lt.s32 	%p38, %r54, 1;
	mov.f32 	%f264, 0f00000000;
	mov.f32 	%f265, %f264;
	mov.f32 	%f266, %f264;
	@%p38 bra 	$L__BB0_49;
	and.b32  	%r39, %r54, 3;
	setp.lt.u32 	%p39, %r54, 4;
	mov.f32 	%f266, 0f00000000;
	mov.b32 	%r112, 0;
	mov.f32 	%f265, %f266;
	mov.f32 	%f264, %f266;
	@%p39 bra 	$L__BB0_44;
	and.b32  	%r112, %r54, 2147483644;
	neg.s32 	%r111, %r112;
	add.s64 	%rd5, %rd2, 44;
	mov.f32 	%f266, 0f00000000;
	mov.u32 	%r110, %r2;
$L__BB0_43:
	.pragma "nounroll";
	mul.wide.s32 	%rd40, %r110, 4;
	add.s64 	%rd41, %rd5, %rd40;
	ld.global.f32 	%f172, [%rd41+-36];
	ld.global.f32 	%f173, [%rd41+-40];
	div.rn.f32 	%f174, %f172, %f173;
	add.f32 	%f175, %f264, %f174;
	ld.global.f32 	%f176, [%rd41+-32];
	div.rn.f32 	%f177, %f176, %f173;
	add.f32 	%f178, %f265, %f177;
	ld.global.f32 	%f179, [%rd41+-28];
	div.rn.f32 	%f180, %f179, %f173;
	add.f32 	%f181, %f266, %f180;
	ld.global.f32 	%f182, [%rd41+-16];
	ld.global.f32 	%f183, [%rd41+-20];
	div.rn.f32 	%f184, %f182, %f183;
	add.f32 	%f185, %f175, %f184;
	ld.global.f32 	%f186, [%rd41+-12];
	div.rn.f32 	%f187, %f186, %f183;
	add.f32 	%f188, %f178, %f187;
	ld.global.f32 	%f189, [%rd41+-8];
	div.rn.f32 	%f190, %f189, %f183;
	add.f32 	%f191, %f181, %f190;
	ld.global.f32 	%f192, [%rd41+4];
	ld.global.f32 	%f193, [%rd41];
	div.rn.f32 	%f194, %f192, %f193;
	add.f32 	%f195, %f185, %f194;
	ld.global.f32 	%f196, [%rd41+8];
	div.rn.f32 	%f197, %f196, %f193;
	add.f32 	%f198, %f188, %f197;
	ld.global.f32 	%f199, [%rd41+12];
	div.rn.f32 	%f200, %f199, %f193;
	add.f32 	%f201, %f191, %f200;
	ld.global.f32 	%f202, [%rd41+24];
	ld.global.f32 	%f203, [%rd41+20];
	div.rn.f32 	%f204, %f202, %f203;
	add.f32 	%f264, %f195, %f204;
	ld.global.f32 	%f205, [%rd41+28];
	div.rn.f32 	%f206, %f205, %f203;
	add.f32 	%f265, %f198, %f206;
	ld.global.f32 	%f207, [%rd41+32];
	div.rn.f32 	%f208, %f207, %f203;
	add.f32 	%f266, %f201, %f208;
	add.s32 	%r111, %r111, 4;
	add.s32 	%r110, %r110, 20;
	setp.ne.s32 	%p40, %r111, 0;
	@%p40 bra 	$L__BB0_43;
$L__BB0_44:
	setp.eq.s32 	%p41, %r39, 0;
	@%p41 bra 	$L__BB0_49;
	setp.eq.s32 	%p42, %r39, 1;
	@%p42 bra 	$L__BB0_47;
	mad.lo.s32 	%r93, %r112, 5, %r2;
	mul.wide.s32 	%rd42, %r93, 4;
	add.s64 	%rd43, %rd2, %rd42;
	ld.global.f32 	%f210, [%rd43+8];
	ld.global.f32 	%f211, [%rd43+4];
	div.rn.f32 	%f212, %f210, %f211;
	add.f32 	%f213, %f264, %f212;
	ld.global.f32 	%f214, [%rd43+12];
	div.rn.f32 	%f215, %f214, %f211;
	add.f32 	%f216, %f265, %f215;
	ld.global.f32 	%f217, [%rd43+16];
	div.rn.f32 	%f218, %f217, %f211;
	add.f32 	%f219, %f266, %f218;
	ld.global.f32 	%f220, [%rd43+28];
	ld.global.f32 	%f221, [%rd43+24];
	div.rn.f32 	%f222, %f220, %f221;
	add.f32 	%f264, %f213, %f222;
	ld.global.f32 	%f223, [%rd43+32];
	div.rn.f32 	%f224, %f223, %f221;
	add.f32 	%f265, %f216, %f224;
	ld.global.f32 	%f225, [%rd43+36];
	div.rn.f32 	%f226, %f225, %f221;
	add.f32 	%f266, %f219, %f226;
	add.s32 	%r112, %r112, 2;
$L__BB0_47:
	and.b32  	%r94, %r54, 1;
	setp.eq.b32 	%p43, %r94, 1;
	not.pred 	%p44, %p43;
	@%p44 bra 	$L__BB0_49;
	mad.lo.s32 	%r95, %r112, 5, %r2;
	mul.wide.s32 	%rd44, %r95, 4;
	add.s64 	%rd45, %rd2, %rd44;
	ld.global.f32 	%f227, [%rd45+8];
	ld.global.f32 	%f228, [%rd45+4];
	div.rn.f32 	%f229, %f227, %f228;
	add.f32 	%f264, %f264, %f229;
	ld.global.f32 	%f230, [%rd45+12];
	div.rn.f32 	%f231, %f230, %f228;
	add.f32 	%f265, %f265, %f231;
	ld.global.f32 	%f232, [%rd45+16];
	div.rn.f32 	%f233, %f232, %f228;
	add.f32 	%f266, %f266, %f233;
$L__BB0_49:
	mul.f32 	%f234, %f8, %f265;
	fma.rn.f32 	%f235, %f7, %f264, %f234;
	fma.rn.f32 	%f236, %f9, %f266, %f235;
	mul.f32 	%f237, %f8, %f8;
	fma.rn.f32 	%f238, %f7, %f7, %f237;
	fma.rn.f32 	%f239, %f9, %f9, %f238;
	sqrt.rn.f32 	%f240, %f239;
	div.rn.f32 	%f241, %f236, %f240;
	mul.f32 	%f242, %f265, %f265;
	fma.rn.f32 	%f243, %f264, %f264, %f242;
	fma.rn.f32 	%f244, %f266, %f266, %f243;
	sqrt.rn.f32 	%f245, %f244;
	div.rn.f32 	%f246, %f241, %f245;
	st.global.f32 	[%rd3], %f246;
	mul.wide.s32 	%rd46, %r2, 4;
	add.s64 	%rd47, %rd2, %rd46;
	ld.global.f32 	%f247, [%rd47+4];
	sqrt.rn.f32 	%f248, %f247;
	st.global.f32 	[%rd3+8], %f248;
$L__BB0_50:
	ret;

}


// ===== COMPILED SASS (sm_100) =====

	.target	sm_100

	.elftype	@"ET_EXEC"


//--------------------- .note.nv.tkinfo           --------------------------
	.section	.note.nv.tkinfo,"",@"SHT_NOTE"
	.sectionflags	@"SHF_NOTE_NV_TKINFO"
	.tkinfo
        /*0018*/ 	.word	0x00000002
        /*0030*/ 	.string	""
        /*0030*/ 	.string	"ptxas"
        /*0030*/ 	.string	"Cuda compilation tools, release 13.0, V13.0.88"
        /*0030*/ 	.string	"Build cuda_13.0.r13.0/compiler.36424714_0"
        /*0030*/ 	.string	"-arch sm_100 -m 64 "



//--------------------- .note.nv.cuinfo           --------------------------
	.section	.note.nv.cuinfo,"",@"SHT_NOTE"
	.sectionflags	@"SHF_NOTE_NV_CUINFO"
        /*0018*/ 	.short	0x0002
        /*001a*/ 	.short	0x0064
        /*001c*/ 	.short	0x0082
	.zero		2


//--------------------- .nv.info                  --------------------------
	.section	.nv.info,"",@"SHT_CUDA_INFO"
	.align	4


	//----- nvinfo : EIATTR_REGCOUNT
	.align		4
        /*0000*/ 	.byte	0x04, 0x2f
        /*0002*/ 	.short	(.L_1 - .L_0)
	.align		4
.L_0:
        /*0004*/ 	.word	index@(_Z22d_waterOrientAtSurfacePfiS_S_iS_S_iffii)
        /*0008*/ 	.word	0x00000028


	//----- nvinfo : EIATTR_FRAME_SIZE
	.align		4
.L_1:
        /*000c*/ 	.byte	0x04, 0x11
        /*000e*/ 	.short	(.L_3 - .L_2)
	.align		4
.L_2:
        /*0010*/ 	.word	index@($__internal_1_$__cuda_sm3x_div_rn_noftz_f32_slowpath)
        /*0014*/ 	.word	0x00000000


	//----- nvinfo : EIATTR_FRAME_SIZE
	.align		4
.L_3:
        /*0018*/ 	.byte	0x04, 0x11
        /*001a*/ 	.short	(.L_5 - .L_4)
	.align		4
.L_4:
        /*001c*/ 	.word	index@($__internal_0_$__cuda_sm20_sqrt_rn_f32_slowpath)
        /*0020*/ 	.word	0x00000000


	//----- nvinfo : EIATTR_FRAME_SIZE
	.align		4
.L_5:
        /*0024*/ 	.byte	0x04, 0x11
        /*0026*/ 	.short	(.L_7 - .L_6)
	.align		4
.L_6:
        /*0028*/ 	.word	index@(_Z22d_waterOrientAtSurfacePfiS_S_iS_S_iffii)
        /*002c*/ 	.word	0x00000000


	//----- nvinfo : EIATTR_MIN_STACK_SIZE
	.align		4
.L_7:
        /*0030*/ 	.byte	0x04, 0x12
        /*0032*/ 	.short	(.L_9 - .L_8)
	.align		4
.L_8:
        /*0034*/ 	.word	index@(_Z22d_waterOrientAtSurfacePfiS_S_iS_S_iffii)
        /*0038*/ 	.word	0x00000000
.L_9:


//--------------------- .nv.compat                --------------------------
	.section	.nv.compat,"",@"SHT_CUDA_COMPAT_INFO"
	.align	4
        /*0000*/ 	.byte	0x02, 0x09, 0x00, 0x00, 0x02, 0x02, 0x01, 0x00, 0x02, 0x05, 0x05, 0x00, 0x03, 0x07, 0x01, 0x01
        /*0010*/ 	.byte	0x02, 0x03, 0x00, 0x00, 0x02, 0x06, 0x01, 0x00, 0x04, 0x0b, 0x08, 0x00, 0x01, 0x00, 0x00, 0x00
        /*0020*/ 	.byte	0x00, 0x00, 0x00, 0x00


//--------------------- .nv.info._Z22d_waterOrientAtSurfacePfiS_S_iS_S_iffii --------------------------
	.section	.nv.info._Z22d_waterOrientAtSurfacePfiS_S_iS_S_iffii,"",@"SHT_CUDA_INFO"
	.sectionflags	@""
	.align	4


	//----- nvinfo : EIATTR_CUDA_API_VERSION
	.align		4
        /*0000*/ 	.byte	0x04, 0x37
        /*0002*/ 	.short	(.L_11 - .L_10)
.L_10:
        /*0004*/ 	.word	0x00000082


	//----- nvinfo : EIATTR_KPARAM_INFO
	.align		4
.L_11:
        /*0008*/ 	.byte	0x04, 0x17
        /*000a*/ 	.short	(.L_13 - .L_12)
.L_12:
        /*000c*/ 	.word	0x00000000
        /*0010*/ 	.short	0x000b
        /*0012*/ 	.short	0x0048
        /*0014*/ 	.byte	0x00, 0xf0, 0x11, 0x00


	//----- nvinfo : EIATTR_KPARAM_INFO
	.align		4
.L_13:
        /*0018*/ 	.byte	0x04, 0x17
        /*001a*/ 	.short	(.L_15 - .L_14)
.L_14:
        /*001c*/ 	.word	0x00000000
        /*0020*/ 	.short	0x000a
        /*0022*/ 	.short	0x0044
        /*0024*/ 	.byte	0x00, 0xf0, 0x11, 0x00


	//----- nvinfo : EIATTR_KPARAM_INFO
	.align		4
.L_15:
        /*0028*/ 	.byte	0x04, 0x17
        /*002a*/ 	.short	(.L_17 - .L_16)
.L_16:
        /*002c*/ 	.word	0x00000000
        /*0030*/ 	.short	0x0009
        /*0032*/ 	.short	0x0040
        /*0034*/ 	.byte	0x00, 0xf0, 0x11, 0x00


	//----- nvinfo : EIATTR_KPARAM_INFO
	.align		4
.L_17:
        /*0038*/ 	.byte	0x04, 0x17
        /*003a*/ 	.short	(.L_19 - .L_18)
.L_18:
        /*003c*/ 	.word	0x00000000
        /*0040*/ 	.short	0x0008
        /*0042*/ 	.short	0x003c
        /*0044*/ 	.byte	0x00, 0xf0, 0x11, 0x00


	//----- nvinfo : EIATTR_KPARAM_INFO
	.align		4
.L_19:
        /*0048*/ 	.byte	0x04, 0x17
        /*004a*/ 	.short	(.L_21 - .L_20)
.L_20:
        /*004c*/ 	.word	0x00000000
        /*0050*/ 	.short	0x0007
        /*0052*/ 	.short	0x0038
        /*0054*/ 	.byte	0x00, 0xf0, 0x11, 0x00


	//----- nvinfo : EIATTR_KPARAM_INFO
	.align		4
.L_21:
        /*0058*/ 	.byte	0x04, 0x17
        /*005a*/ 	.short	(.L_23 - .L_22)
.L_22:
        /*005c*/ 	.word	0x00000000
        /*0060*/ 	.short	0x0006
        /*0062*/ 	.short	0x0030
        /*0064*/ 	.byte	0x00, 0xf5, 0x21, 0x00


	//----- nvinfo : EIATTR_KPARAM_INFO
	.align		4
.L_23:
        /*0068*/ 	.byte	0x04, 0x17
        /*006a*/ 	.short	(.L_25 - .L_24)
.L_24:
        /*006c*/ 	.word	0x00000000
        /*0070*/ 	.short	0x0005
        /*0072*/ 	.short	0x0028
        /*0074*/ 	.byte	0x00, 0xf5, 0x21, 0x00


	//----- nvinfo : EIATTR_KPARAM_INFO
	.align		4
.L_25:
        /*0078*/ 	.byte	0x04, 0x17
        /*007a*/ 	.short	(.L_27 - .L_26)
.L_26:
        /*007c*/ 	.word	0x00000000
        /*0080*/ 	.short	0x0004
        /*0082*/ 	.short	0x0020
        /*0084*/ 	.byte	0x00, 0xf0, 0x11, 0x00


	//----- nvinfo : EIATTR_KPARAM_INFO
	.align		4
.L_27:
        /*0088*/ 	.byte	0x04, 0x17
        /*008a*/ 	.short	(.L_29 - .L_28)
.L_28:
        /*008c*/ 	.word	0x00000000
        /*0090*/ 	.short	0x0003
        /*0092*/ 	.short	0x0018
        /*0094*/ 	.byte	0x00, 0xf5, 0x21, 0x00


	//----- nvinfo : EIATTR_KPARAM_INFO
	.align		4
.L_29:
        /*0098*/ 	.byte	0x04, 0x17
        /*009a*/ 	.short	(.L_31 - .L_30)
.L_30:
        /*009c*/ 	.word	0x00000000
        /*00a0*/ 	.short	0x0002
        /*00a2*/ 	.short	0x0010
        /*00a4*/ 	.byte	0x00, 0xf5, 0x21, 0x00


	//----- nvinfo : EIATTR_KPARAM_INFO
	.align		4
.L_31:
        /*00a8*/ 	.byte	0x04, 0x17
        /*00aa*/ 	.short	(.L_33 - .L_32)
.L_32:
        /*00ac*/ 	.word	0x00000000
        /*00b0*/ 	.short	0x0001
        /*00b2*/ 	.short	0x0008
        /*00b4*/ 	.byte	0x00, 0xf0, 0x11, 0x00


	//----- nvinfo : EIATTR_KPARAM_INFO
	.align		4
.L_33:
        /*00b8*/ 	.byte	0x04, 0x17
        /*00ba*/ 	.short	(.L_35 - .L_34)
.L_34:
        /*00bc*/ 	.word	0x00000000
        /*00c0*/ 	.short	0x0000
        /*00c2*/ 	.short	0x0000
        /*00c4*/ 	.byte	0x00, 0xf5, 0x21, 0x00


	//----- nvinfo : EIATTR_SPARSE_MMA_MASK
	.align		4
.L_35:
        /*00c8*/ 	.byte	0x03, 0x50
        /*00ca*/ 	.short	0x0000


	//----- nvinfo : EIATTR_MAXREG_COUNT
	.align		4
        /*00cc*/ 	.byte	0x03, 0x1b
        /*00ce*/ 	.short	0x00ff


	//----- nvinfo : EIATTR_MERCURY_ISA_VERSION
	.align		4
        /*00d0*/ 	.byte	0x03, 0x5f
        /*00d2*/ 	.short	0x0101


	//----- nvinfo : EIATTR_VRC_CTA_INIT_COUNT
	.align		4
        /*00d4*/ 	.byte	0x02, 0x4a
	.zero		1
	.zero		1


	//----- nvinfo : EIATTR_EXIT_INSTR_OFFSETS
	.align		4
        /*00d8*/ 	.byte	0x04, 0x1c
        /*00da*/ 	.short	(.L_37 - .L_36)


	//   ....[0]....
.L_36:
        /*00dc*/ 	.word	0x000004a0


	//   ....[1]....
        /*00e0*/ 	.word	0x00004300


	//----- nvinfo : EIATTR_CRS_STACK_SIZE
	.align		4
.L_37:
        /*00e4*/ 	.byte	0x04, 0x1e
        /*00e6*/ 	.short	(.L_39 - .L_38)
.L_38:
        /*00e8*/ 	.word	0x00000000


	//----- nvinfo : EIATTR_CBANK_PARAM_SIZE
	.align		4
.L_39:
        /*00ec*/ 	.byte	0x03, 0x19
        /*00ee*/ 	.short	0x004c


	//----- nvinfo : EIATTR_PARAM_CBANK
	.align		4
        /*00f0*/ 	.byte	0x04, 0x0a
        /*00f2*/ 	.short	(.L_41 - .L_40)
	.align		4
.L_40:
        /*00f4*/ 	.word	index@(.nv.constant0._Z22d_waterOrientAtSurfacePfiS_S_iS_S_iffii)
        /*00f8*/ 	.short	0x0380
        /*00fa*/ 	.short	0x004c


	//----- nvinfo : EIATTR_SW_WAR
	.align		4
.L_41:
        /*00fc*/ 	.byte	0x04, 0x36
        /*00fe*/ 	.short	(.L_43 - .L_42)
.L_42:
        /*0100*/ 	.word	0x00000008
.L_43:


//--------------------- .nv.callgraph             --------------------------
	.section	.nv.callgraph,"",@"SHT_CUDA_CALLGRAPH"
	.align	4
	.sectionentsize	8
	.align		4
        /*0000*/ 	.word	0x00000000
	.align		4
        /*0004*/ 	.word	0xffffffff
	.align		4
        /*0008*/ 	.word	0x00000000
	.align		4
        /*000c*/ 	.word	0xfffffffe
	.align		4
        /*0010*/ 	.word	0x00000000
	.align		4
        /*0014*/ 	.word	0xfffffffd
	.align		4
        /*0018*/ 	.word	0x00000000
	.align		4
        /*001c*/ 	.word	0xfffffffc


//--------------------- .text._Z22d_waterOrientAtSurfacePfiS_S_iS_S_iffii --------------------------
	.section	.text._Z22d_waterOrientAtSurfacePfiS_S_iS_S_iffii,"ax",@progbits
	.align	128
        .global         _Z22d_waterOrientAtSurfacePfiS_S_iS_S_iffii
        .type           _Z22d_waterOrientAtSurfacePfiS_S_iS_S_iffii,@function
        .size           _Z22d_waterOrientAtSurfacePfiS_S_iS_S_iffii,(.L_x_132 - _Z22d_waterOrientAtSurfacePfiS_S_iS_S_iffii)
        .other          _Z22d_waterOrientAtSurfacePfiS_S_iS_S_iffii,@"STO_CUDA_ENTRY STV_DEFAULT"
_Z22d_waterOrientAtSurfacePfiS_S_iS_S_iffii:
.text._Z22d_waterOrientAtSurfacePfiS_S_iS_S_iffii:
[----:B------:R-:W-:Y:S08]  /*0000*/  LDC R1, c[0x0][0x37c] ;  /* 0x0000df00ff017b82 */ /* 0x000ff00000000800 */
[----:B------:R-:W0:Y:S01]  /*0010*/  LDC R0, c[0x0][0x3c8] ;  /* 0x0000f200ff007b82 */ /* 0x000e220000000800 */
[----:B------:R-:W1:Y:S07]  /*0020*/  LDCU.64 UR10, c[0x0][0x358] ;  /* 0x00006b00ff0a77ac */ /* 0x000e6e0008000a00 */
[----:B------:R-:W2:Y:S01]  /*0030*/  LDC.64 R4, c[0x0][0x3b0] ;  /* 0x0000ec00ff047b82 */ /* 0x000ea20000000a00 */
[----:B------:R-:W3:Y:S01]  /*0040*/  S2R R2, SR_TID.X ;  /* 0x0000000000027919 */ /* 0x000ee20000002100 */
[----:B------:R-:W3:Y:S06]  /*0050*/  S2R R3, SR_CTAID.X ;  /* 0x0000000000037919 */ /* 0x000eec0000002500 */
[----:B------:R-:W4:Y:S01]  /*0060*/  LDC R11, c[0x0][0x3c4] ;  /* 0x0000f100ff0b7b82 */ /* 0x000f220000000800 */
[----:B0-----:R-:W-:-:S05]  /*0070*/  LEA R0, R0, R0, 0x1 ;  /* 0x0000000000007211 */ /* 0x001fca00078e08ff */
[----:B--2---:R-:W-:-:S05]  /*0080*/  IMAD.WIDE R4, R0, 0x4, R4 ;  /* 0x0000000400047825 */ /* 0x004fca00078e0204 */
[----:B-1----:R0:W5:Y:S04]  /*0090*/  LDG.E R15, desc[UR10][R4.64] ;  /* 0x0000000a040f7981 */ /* 0x002168000c1e1900 */
[----:B------:R0:W5:Y:S04]  /*00a0*/  LDG.E R14, desc[UR10][R4.64+0x4] ;  /* 0x0000040a040e7981 */ /* 0x000168000c1e1900 */
[----:B------:R0:W5:Y:S01]  /*00b0*/  LDG.E R13, desc[UR10][R4.64+0x8] ;  /* 0x0000080a040d7981 */ /* 0x000162000c1e1900 */
[----:B------:R-:W3:Y:S01]  /*00c0*/  LDCU UR4, c[0x0][0x360] ;  /* 0x00006c00ff0477ac */ /* 0x000ee20008000800 */
[----:B----4-:R-:W-:Y:S01]  /*00d0*/  ISETP.GE.AND P0, PT, R11, 0x1, PT ;  /* 0x000000010b00780c */ /* 0x010fe20003f06270 */
[----:B---3--:R-:W-:-:S04]  /*00e0*/  IMAD R2, R3, UR4, R2 ;  /* 0x0000000403027c24 */ /* 0x008fc8000f8e0202 */
[----:B------:R-:W-:-:S05]  /*00f0*/  IMAD R12, R2, R11, RZ ;  /* 0x0000000b020c7224 */ /* 0x000fca00078e02ff */
[----:B------:R-:W-:-:S03]  /*0100*/  LEA R12, R12, R12, 0x2 ;  /* 0x0000000c0c0c7211 */ /* 0x000fc600078e10ff */
[----:B0-----:R-:W-:Y:S05]  /*0110*/  @!P0 BRA `(.L_x_0) ;  /* 0x0000000000d88947 */ /* 0x001fea0003800000 */
[C---:B------:R-:W-:Y:S01]  /*0120*/  ISETP.GE.U32.AND P1, PT, R11.reuse, 0x8, PT ;  /* 0x000000080b00780c */ /* 0x040fe20003f26070 */
[----:B------:R-:W-:Y:S01]  /*0130*/  HFMA2 R8, -RZ, RZ, 0, 0 ;  /* 0x00000000ff087431 */ /* 0x000fe200000001ff */
[----:B------:R-:W-:Y:S02]  /*0140*/  LOP3.LUT R10, R11, 0x7, RZ, 0xc0, !PT ;  /* 0x000000070b0a7812 */ /* 0x000fe400078ec0ff */
[----:B------:R-:W-:Y:S02]  /*0150*/  IADD3 R3, PT, PT, R12, 0x1, RZ ;  /* 0x000000010c037810 */ /* 0x000fe40007ffe0ff */
[----:B------:R-:W-:-:S07]  /*0160*/  ISETP.NE.AND P2, PT, R10, RZ, PT ;  /* 0x000000ff0a00720c */ /* 0x000fce0003f45270 */
[----:B------:R-:W-:Y:S06]  /*0170*/  @!P1 BRA `(.L_x_1) ;  /* 0x0000000000449947 */ /* 0x000fec0003800000 */
[----:B------:R-:W0:Y:S01]  /*0180*/  LDC.64 R6, c[0x0][0x3a8] ;  /* 0x0000ea00ff067b82 */ /* 0x000e220000000a00 */
[----:B------:R-:W-:Y:S02]  /*0190*/  LOP3.LUT R8, R11, 0x7ffffff8, RZ, 0xc0, !PT ;  /* 0x7ffffff80b087812 */ /* 0x000fe400078ec0ff */
[----:B------:R-:W-:Y:S02]  /*01a0*/  MOV R9, RZ ;  /* 0x000000ff00097202 */ /* 0x000fe40000000f00 */
[----:B------:R-:W-:-:S07]  /*01b0*/  MOV R17, 0x447a0000 ;  /* 0x447a000000117802 */ /* 0x000fce0000000f00 */
.L_x_2:
[C---:B-1----:R-:W-:Y:S01]  /*01c0*/  IMAD R5, R9.reuse, 0x5, R3 ;  /* 0x0000000509057824 */ /* 0x042fe200078e0203 */
[----:B------:R-:W-:-:S03]  /*01d0*/  IADD3 R9, PT, PT, R9, 0x8, RZ ;  /* 0x0000000809097810 */ /* 0x000fc60007ffe0ff */
[----:B0-----:R-:W-:Y:S01]  /*01e0*/  IMAD.WIDE R4, R5, 0x4, R6 ;  /* 0x0000000405047825 */ /* 0x001fe200078e0206 */
[----:B------:R-:W-:-:S04]  /*01f0*/  ISETP.NE.AND P1, PT, R9, R8, PT ;  /* 0x000000080900720c */ /* 0x000fc80003f25270 */
[----:B------:R1:W-:Y:S04]  /*0200*/  STG.E desc[UR10][R4.64], R17 ;  /* 0x0000001104007986 */ /* 0x0003e8000c10190a */
[----:B------:R1:W-:Y:S04]  /*0210*/  STG.E desc[UR10][R4.64+0x14], R17 ;  /* 0x0000141104007986 */ /* 0x0003e8000c10190a */
[----:B------:R1:W-:Y:S04]  /*0220*/  STG.E desc[UR10][R4.64+0x28], R17 ;  /* 0x0000281104007986 */ /* 0x0003e8000c10190a */
[----:B------:R1:W-:Y:S04]  /*0230*/  STG.E desc[UR10][R4.64+0x3c], R17 ;  /* 0x00003c1104007986 */ /* 0x0003e8000c10190a */
[----:B------:R1:W-:Y:S04]  /*0240*/  STG.E desc[UR10][R4.64+0x50], R17 ;  /* 0x0000501104007986 */ /* 0x0003e8000c10190a */
[----:B------:R1:W-:Y:S04]  /*0250*/  STG.E desc[UR10][R4.64+0x64], R17 ;  /* 0x0000641104007986 */ /* 0x0003e8000c10190a */
[----:B------:R1:W-:Y:S04]  /*0260*/  STG.E desc[UR10][R4.64+0x78], R17 ;  /* 0x0000781104007986 */ /* 0x0003e8000c10190a */
[----:B------:R1:W-:Y:S01]  /*0270*/  STG.E desc[UR10][R4.64+0x8c], R17 ;  /* 0x00008c1104007986 */ /* 0x0003e2000c10190a */
[----:B------:R-:W-:Y:S05]  /*0280*/  @P1 BRA `(.L_x_2) ;  /* 0xfffffffc00cc1947 */ /* 0x000fea000383ffff */
.L_x_1:
[----:B------:R-:W-:Y:S05]  /*0290*/  @!P2 BRA `(.L_x_0) ;  /* 0x000000000078a947 */ /* 0x000fea0003800000 */
[----:B------:R-:W-:Y:S02]  /*02a0*/  ISETP.GE.U32.AND P1, PT, R10, 0x4, PT ;  /* 0x000000040a00780c */ /* 0x000fe40003f26070 */
[----:B------:R-:W-:-:S04]  /*02b0*/  LOP3.LUT R16, R11, 0x3, RZ, 0xc0, !PT ;  /* 0x000000030b107812 */ /* 0x000fc800078ec0ff */
[----:B------:R-:W-:-:S07]  /*02c0*/  ISETP.NE.AND P2, PT, R16, RZ, PT ;  /* 0x000000ff1000720c */ /* 0x000fce0003f45270 */
[----:B------:R-:W-:Y:S06]  /*02d0*/  @!P1 BRA `(.L_x_3) ;  /* 0x0000000000249947 */ /* 0x000fec0003800000 */
[----:B-1----:R-:W0:Y:S01]  /*02e0*/  LDC.64 R4, c[0x0][0x3a8] ;  /* 0x0000ea00ff047b82 */ /* 0x002e220000000a00 */
[C---:B------:R-:W-:Y:S01]  /*02f0*/  IMAD R7, R8.reuse, 0x5, R3 ;  /* 0x0000000508077824 */ /* 0x040fe200078e0203 */
[----:B------:R-:W-:Y:S02]  /*0300*/  MOV R9, 0x447a0000 ;  /* 0x447a000000097802 */ /* 0x000fe40000000f00 */
[----:B------:R-:W-:Y:S01]  /*0310*/  IADD3 R8, PT, PT, R8, 0x4, RZ ;  /* 0x0000000408087810 */ /* 0x000fe20007ffe0ff */
[----:B0-----:R-:W-:-:S05]  /*0320*/  IMAD.WIDE R4, R7, 0x4, R4 ;  /* 0x0000000407047825 */ /* 0x001fca00078e0204 */
[----:B------:R0:W-:Y:S04]  /*0330*/  STG.E desc[UR10][R4.64], R9 ;  /* 0x0000000904007986 */ /* 0x0001e8000c10190a */
[----:B------:R0:W-:Y:S04]  /*0340*/  STG.E desc[UR10][R4.64+0x14], R9 ;  /* 0x0000140904007986 */ /* 0x0001e8000c10190a */
[----:B------:R0:W-:Y:S04]  /*0350*/  STG.E desc[UR10][R4.64+0x28], R9 ;  /* 0x0000280904007986 */ /* 0x0001e8000c10190a */
[----:B------:R0:W-:Y:S02]  /*0360*/  STG.E desc[UR10][R4.64+0x3c], R9 ;  /* 0x00003c0904007986 */ /* 0x0001e4000c10190a */
.L_x_3:
[----:B------:R-:W-:Y:S05]  /*0370*/  @!P2 BRA `(.L_x_0) ;  /* 0x000000000040a947 */ /* 0x000fea0003800000 */
[----:B01----:R-:W-:Y:S02]  /*0380*/  LOP3.LUT R4, R11, 0x1, RZ, 0xc0, !PT ;  /* 0x000000010b047812 */ /* 0x003fe400078ec0ff */
[----:B------:R-:W-:Y:S02]  /*0390*/  ISETP.NE.AND P1, PT, R16, 0x1, PT ;  /* 0x000000011000780c */ /* 0x000fe40003f25270 */
[----:B------:R-:W-:-:S13]  /*03a0*/  ISETP.NE.U32.AND P2, PT, R4, 0x1, PT ;  /* 0x000000010400780c */ /* 0x000fda0003f45070 */
[----:B------:R-:W0:Y:S01]  /*03b0*/  @!P2 LDC.64 R6, c[0x0][0x3a8] ;  /* 0x0000ea00ff06ab82 */ /* 0x000e220000000a00 */
[----:B------:R-:W-:Y:S05]  /*03c0*/  @!P1 BRA `(.L_x_4) ;  /* 0x00000000001c9947 */ /* 0x000fea0003800000 */
[----:B------:R-:W1:Y:S01]  /*03d0*/  LDC.64 R4, c[0x0][0x3a8] ;  /* 0x0000ea00ff047b82 */ /* 0x000e620000000a00 */
[C---:B------:R-:W-:Y:S02]  /*03e0*/  IMAD R9, R8.reuse, 0x5, R3 ;  /* 0x0000000508097824 */ /* 0x040fe400078e0203 */
[----:B------:R-:W-:Y:S01]  /*03f0*/  HFMA2 R11, -RZ, RZ, 4.4765625, 0 ;  /* 0x447a0000ff0b7431 */ /* 0x000fe200000001ff */
[----:B------:R-:W-:Y:S01]  /*0400*/  IADD3 R8, PT, PT, R8, 0x2, RZ ;  /* 0x0000000208087810 */ /* 0x000fe20007ffe0ff */
[----:B-1----:R-:W-:-:S05]  /*0410*/  IMAD.WIDE R4, R9, 0x4, R4 ;  /* 0x0000000409047825 */ /* 0x002fca00078e0204 */
[----:B------:R1:W-:Y:S04]  /*0420*/  STG.E desc[UR10][R4.64], R11 ;  /* 0x0000000b04007986 */ /* 0x0003e8000c10190a */
[----:B------:R1:W-:Y:S02]  /*0430*/  STG.E desc[UR10][R4.64+0x14], R11 ;  /* 0x0000140b04007986 */ /* 0x0003e4000c10190a */
.L_x_4:
[----:B-1----:R-:W-:Y:S01]  /*0440*/  @!P2 IMAD R5, R8, 0x5, R3 ;  /* 0x000000050805a824 */ /* 0x002fe200078e0203 */
[----:B------:R-:W-:-:S03]  /*0450*/  @!P2 MOV R3, 0x447a0000 ;  /* 0x447a00000003a802 */ /* 0x000fc60000000f00 */
[----:B0-----:R-:W-:-:S05]  /*0460*/  @!P2 IMAD.WIDE R4, R5, 0x4, R6 ;  /* 0x000000040504a825 */ /* 0x001fca00078e0206 */
[----:B------:R2:W-:Y:S02]  /*0470*/  @!P2 STG.E desc[UR10][R4.64], R3 ;  /* 0x000000030400a986 */ /* 0x0005e4000c10190a */
.L_x_0:
[----:B------:R-:W3:Y:S02]  /*0480*/  LDCU UR4, c[0x0][0x388] ;  /* 0x00007100ff0477ac */ /* 0x000ee40008000800 */
[----:B---3--:R-:W-:-:S13]  /*0490*/  ISETP.GE.AND P1, PT, R2, UR4, PT ;  /* 0x0000000402007c0c */ /* 0x008fda000bf26270 */
[----:B------:R-:W-:Y:S05]  /*04a0*/  @P1 EXIT ;  /* 0x000000000000194d */ /* 0x000fea0003800000 */
[----:B------:R-:W3:Y:S01]  /*04b0*/  LDC R19, c[0x0][0x3b8] ;  /* 0x0000ee00ff137b82 */ /* 0x000ee20000000800 */
[----:B------:R-:W4:Y:S07]  /*04c0*/  LDCU UR5, c[0x0][0x3a0] ;  /* 0x00007400ff0577ac */ /* 0x000f2e0008000800 */
[----:B-1----:R-:W1:Y:S08]  /*04d0*/  LDC.64 R16, c[0x0][0x380] ;  /* 0x0000e000ff107b82 */ /* 0x002e700000000a00 */
[----:B0-2---:R-:W0:Y:S01]  /*04e0*/  LDC.64 R4, c[0x0][0x390] ;  /* 0x0000e400ff047b82 */ /* 0x005e220000000a00 */
[----:B---3--:R-:W-:-:S04]  /*04f0*/  IMAD R3, R2, R19, RZ ;  /* 0x0000001302037224 */ /* 0x008fc800078e02ff */
[----:B------:R-:W-:-:S04]  /*0500*/  IMAD R7, R3, 0x3, R0 ;  /* 0x0000000303077824 */ /* 0x000fc800078e0200 */
[----:B-1----:R-:W-:-:S05]  /*0510*/  IMAD.WIDE R16, R7, 0x4, R16 ;  /* 0x0000000407107825 */ /* 0x002fca00078e0210 */
[----:B------:R1:W5:Y:S01]  /*0520*/  LDG.E R6, desc[UR10][R16.64+0x8] ;  /* 0x0000080a10067981 */ /* 0x000362000c1e1900 */
[----:B0-----:R-:W-:-:S03]  /*0530*/  IMAD.WIDE R2, R7, 0x4, R4 ;  /* 0x0000000407027825 */ /* 0x001fc600078e0204 */
[----:B------:R1:W5:Y:S04]  /*0540*/  LDG.E R8, desc[UR10][R16.64+0x4] ;  /* 0x0000040a10087981 */ /* 0x000368000c1e1900 */
[----:B------:R1:W5:Y:S04]  /*0550*/  LDG.E R7, desc[UR10][R16.64] ;  /* 0x0000000a10077981 */ /* 0x000368000c1e1900 */
[----:B------:R1:W5:Y:S04]  /*0560*/  LDG.E R11, desc[UR10][R2.64] ;  /* 0x0000000a020b7981 */ /* 0x000368000c1e1900 */
[----:B------:R1:W5:Y:S04]  /*0570*/  LDG.E R10, desc[UR10][R2.64+0x4] ;  /* 0x0000040a020a7981 */ /* 0x000368000c1e1900 */
[----:B------:R1:W5:Y:S04]  /*0580*/  LDG.E R9, desc[UR10][R2.64+0x8] ;  /* 0x0000080a02097981 */ /* 0x000368000c1e1900 */
[----:B------:R1:W-:Y:S01]  /*0590*/  STG.E desc[UR10][R16.64+0x4], RZ ;  /* 0x000004ff10007986 */ /* 0x0003e2000c10190a */
[----:B----4-:R-:W-:-:S09]  /*05a0*/  UISETP.GE.AND UP0, UPT, UR5, 0x1, UPT ;  /* 0x000000010500788c */ /* 0x010fd2000bf06270 */
[----:B-1----:R-:W-:Y:S05]  /*05b0*/  BRA.U !UP0, `(.L_x_5) ;  /* 0x0000001d08e47547 */ /* 0x002fea000b800000 */
[----:B------:R-:W-:Y:S01]  /*05c0*/  LEA R4, R19, R19, 0x1 ;  /* 0x0000001313047211 */ /* 0x000fe200078e08ff */
[----:B------:R-:W-:Y:S06]  /*05d0*/  @!P0 BRA `(.L_x_6) ;  /* 0x0000000c006c8947 */ /* 0x000fec0003800000 */
[----:B------:R-:W-:-:S05]  /*05e0*/  UMOV UR4, URZ ;  /* 0x000000ff00047c82 */ /* 0x000fca0008000000 */
.L_x_29:
[----:B0--3--:R-:W0:Y:S08]  /*05f0*/  LDC R5, c[0x0][0x3b8] ;  /* 0x0000ee00ff057b82 */ /* 0x009e300000000800 */
[----:B-1----:R-:W0:Y:S08]  /*0600*/  LDC R0, c[0x0][0x3c8] ;  /* 0x0000f200ff007b82 */ /* 0x002e300000000800 */
[----:B------:R-:W1:Y:S01]  /*0610*/  LDC.64 R2, c[0x0][0x398] ;  /* 0x0000e600ff027b82 */ /* 0x000e620000000a00 */
[----:B0-----:R-:W-:-:S05]  /*0620*/  IMAD R5, R5, UR4, R0 ;  /* 0x0000000405057c24 */ /* 0x001fca000f8e0200 */
[----:B------:R-:W-:-:S05]  /*0630*/  LEA R5, R5, R5, 0x1 ;  /* 0x0000000505057211 */ /* 0x000fca00078e08ff */
[----:B-1----:R-:W-:-:S05]  /*0640*/  IMAD.WIDE R2, R5, 0x4, R2 ;  /* 0x0000000405027825 */ /* 0x002fca00078e0202 */
[----:B--2---:R-:W2:Y:S04]  /*0650*/  LDG.E R4, desc[UR10][R2.64] ;  /* 0x0000000a02047981 */ /* 0x004ea8000c1e1900 */
[----:B------:R-:W3:Y:S04]  /*0660*/  LDG.E R5, desc[UR10][R2.64+0x4] ;  /* 0x0000040a02057981 */ /* 0x000ee8000c1e1900 */
[----:B------:R-:W4:Y:S01]  /*0670*/  LDG.E R19, desc[UR10][R2.64+0x8] ;  /* 0x0000080a02137981 */ /* 0x000f22000c1e1900 */
[----:B-----5:R-:W0:Y:S01]  /*0680*/  MUFU.RCP R0, R15 ;  /* 0x0000000f00007308 */ /* 0x020e220000001000 */
[----:B------:R-:W-:Y:S01]  /*0690*/  BSSY.RECONVERGENT B2, `(.L_x_7) ;  /* 0x000000f000027945 */ /* 0x000fe20003800200 */
[----:B0-----:R-:W-:-:S04]  /*06a0*/  FFMA R21, -R15, R0, 1 ;  /* 0x3f8000000f157423 */ /* 0x001fc80000000100 */
[----:B------:R-:W-:Y:S01]  /*06b0*/  FFMA R21, R0, R21, R0 ;  /* 0x0000001500157223 */ /* 0x000fe20000000000 */
[----:B--2---:R-:W-:-:S04]  /*06c0*/  FADD R4, -R7, R4 ;  /* 0x0000000407047221 */ /* 0x004fc80000000100 */
[----:B------:R-:W0:Y:S01]  /*06d0*/  FCHK P0, R4, R15 ;  /* 0x0000000f04007302 */ /* 0x000e220000000000 */
[----:B------:R-:W-:Y:S01]  /*06e0*/  FFMA R0, R4, R21, RZ ;  /* 0x0000001504007223 */ /* 0x000fe200000000ff */
[----:B---3--:R-:W-:-:S03]  /*06f0*/  FADD R5, -R8, R5 ;  /* 0x0000000508057221 */ /* 0x008fc60000000100 */
[----:B------:R-:W-:-:S04]  /*0700*/  FFMA R18, -R15, R0, R4 ;  /* 0x000000000f127223 */ /* 0x000fc80000000104 */
[----:B------:R-:W-:Y:S01]  /*0710*/  FFMA R0, R21, R18, R0 ;  /* 0x0000001215007223 */ /* 0x000fe20000000000 */
[----:B----4-:R-:W-:Y:S01]  /*0720*/  FADD R18, -R6, R19 ;  /* 0x0000001306127221 */ /* 0x010fe20000000100 */
[----:B0-----:R-:W-:Y:S06]  /*0730*/  @!P0 BRA `(.L_x_8) ;  /* 0x0000000000108947 */ /* 0x001fec0003800000 */
[----:B------:R-:W-:Y:S02]  /*0740*/  MOV R3, R4 ;  /* 0x0000000400037202 */ /* 0x000fe40000000f00 */
[----:B------:R-:W-:Y:S02]  /*0750*/  MOV R0, R15 ;  /* 0x0000000f00007202 */ /* 0x000fe40000000f00 */
[----:B------:R-:W-:-:S07]  /*0760*/  MOV R20, 0x780 ;  /* 0x0000078000147802 */ /* 0x000fce0000000f00 */
[----:B------:R-:W-:Y:S05]  /*0770*/  CALL.REL.NOINC `($__internal_1_$__cuda_sm3x_div_rn_noftz_f32_slowpath) ;  /* 0x0000003c00387944 */ /* 0x000fea0003c00000 */
.L_x_8:
[----:B------:R-:W-:Y:S05]  /*0780*/  BSYNC.RECONVERGENT B2 ;  /* 0x0000000000027941 */ /* 0x000fea0003800200 */
.L_x_7:
[----:B------:R-:W-:Y:S01]  /*0790*/  HFMA2 R3, -RZ, RZ, 1.75, 0 ;  /* 0x3f000000ff037431 */ /* 0x000fe200000001ff */
[----:B------:R-:W0:Y:S01]  /*07a0*/  MUFU.RCP R19, R14 ;  /* 0x0000000e00137308 */ /* 0x000e220000001000 */
[----:B------:R-:W-:Y:S07]  /*07b0*/  BSSY.RECONVERGENT B2, `(.L_x_9) ;  /* 0x0000010000027945 */ /* 0x000fee0003800200 */
[----:B------:R-:W-:Y:S01]  /*07c0*/  FCHK P0, R5, R14 ;  /* 0x0000000e05007302 */ /* 0x000fe20000000000 */
[----:B------:R-:W-:-:S05]  /*07d0*/  LOP3.LUT R3, R3, 0x80000000, R0, 0xb8, !PT ;  /* 0x8000000003037812 */ /* 0x000fca00078eb800 */
[----:B------:R-:W-:Y:S01]  /*07e0*/  FADD.RZ R3, R3, R0 ;  /* 0x0000000003037221 */ /* 0x000fe2000000c000 */
[----:B0-----:R-:W-:-:S05]  /*07f0*/  FFMA R0, -R14, R19, 1 ;  /* 0x3f8000000e007423 */ /* 0x001fca0000000113 */
[----:B------:R-:W0:Y:S01]  /*0800*/  FRND.TRUNC R3, R3 ;  /* 0x0000000300037307 */ /* 0x000e22000020d000 */
[----:B------:R-:W-:-:S04]  /*0810*/  FFMA R0, R19, R0, R19 ;  /* 0x0000000013007223 */ /* 0x000fc80000000013 */
[----:B------:R-:W-:-:S04]  /*0820*/  FFMA R19, R5, R0, RZ ;  /* 0x0000000005137223 */ /* 0x000fc800000000ff */
[----:B------:R-:W-:-:S04]  /*0830*/  FFMA R2, -R14, R19, R5 ;  /* 0x000000130e027223 */ /* 0x000fc80000000105 */
[----:B------:R-:W-:Y:S01]  /*0840*/  FFMA R0, R0, R2, R19 ;  /* 0x0000000200007223 */ /* 0x000fe20000000013 */
[----:B0-----:R-:W-:Y:S01]  /*0850*/  FFMA R4, -R15, R3, R4 ;  /* 0x000000030f047223 */ /* 0x001fe20000000104 */
[----:B------:R-:W-:Y:S06]  /*0860*/  @!P0 BRA `(.L_x_10) ;  /* 0x0000000000108947 */ /* 0x000fec0003800000 */
[----:B------:R-:W-:Y:S02]  /*0870*/  MOV R3, R5 ;  /* 0x0000000500037202 */ /* 0x000fe40000000f00 */
[----:B------:R-:W-:Y:S02]  /*0880*/  MOV R0, R14 ;  /* 0x0000000e00007202 */ /* 0x000fe40000000f00 */
[----:B------:R-:W-:-:S07]  /*0890*/  MOV R20, 0x8b0 ;  /* 0x000008b000147802 */ /* 0x000fce0000000f00 */
[----:B------:R-:W-:Y:S05]  /*08a0*/  CALL.REL.NOINC `($__internal_1_$__cuda_sm3x_div_rn_noftz_f32_slowpath) ;  /* 0x0000003800ec7944 */ /* 0x000fea0003c00000 */
.L_x_10:
[----:B------:R-:W-:Y:S05]  /*08b0*/  BSYNC.RECONVERGENT B2 ;  /* 0x0000000000027941 */ /* 0x000fea0003800200 */
.L_x_9:
[----:B------:R-:W0:Y:S01]  /*08c0*/  MUFU.RCP R20, R13 ;  /* 0x0000000d00147308 */ /* 0x000e220000001000 */
[----:B------:R-:W-:Y:S01]  /*08d0*/  MOV R3, 0x3f000000 ;  /* 0x3f00000000037802 */ /* 0x000fe20000000f00 */
[----:B------:R-:W-:Y:S03]  /*08e0*/  BSSY.RECONVERGENT B2, `(.L_x_11) ;  /* 0x0000010000027945 */ /* 0x000fe60003800200 */
[----:B------:R-:W-:-:S03]  /*08f0*/  LOP3.LUT R3, R3, 0x80000000, R0, 0xb8, !PT ;  /* 0x8000000003037812 */ /* 0x000fc600078eb800 */
[----:B------:R-:W-:Y:S02]  /*0900*/  FCHK P0, R18, R13 ;  /* 0x0000000d12007302 */ /* 0x000fe40000000000 */
[----:B------:R-:W-:-:S06]  /*0910*/  FADD.RZ R3, R3, R0 ;  /* 0x0000000003037221 */ /* 0x000fcc000000c000 */
[----:B------:R-:W1:Y:S01]  /*0920*/  FRND.TRUNC R2, R3 ;  /* 0x0000000300027307 */ /* 0x000e62000020d000 */
[----:B0-----:R-:W-:-:S04]  /*0930*/  FFMA R19, -R13, R20, 1 ;  /* 0x3f8000000d137423 */ /* 0x001fc80000000114 */
[----:B------:R-:W-:-:S04]  /*0940*/  FFMA R19, R20, R19, R20 ;  /* 0x0000001314137223 */ /* 0x000fc80000000014 */
[----:B------:R-:W-:-:S04]  /*0950*/  FFMA R0, R18, R19, RZ ;  /* 0x0000001312007223 */ /* 0x000fc800000000ff */
[----:B------:R-:W-:Y:S01]  /*0960*/  FFMA R20, -R13, R0, R18 ;  /* 0x000000000d147223 */ /* 0x000fe20000000112 */
[----:B-1----:R-:W-:-:S03]  /*0970*/  FFMA R2, -R14, R2, R5 ;  /* 0x000000020e027223 */ /* 0x002fc60000000105 */
[----:B------:R-:W-:Y:S01]  /*0980*/  FFMA R0, R19, R20, R0 ;  /* 0x0000001413007223 */ /* 0x000fe20000000000 */
[----:B------:R-:W-:Y:S06]  /*0990*/  @!P0 BRA `(.L_x_12) ;  /* 0x0000000000108947 */ /* 0x000fec0003800000 */
[----:B------:R-:W-:Y:S02]  /*09a0*/  MOV R3, R18 ;  /* 0x0000001200037202 */ /* 0x000fe40000000f00 */
[----:B------:R-:W-:Y:S02]  /*09b0*/  MOV R0, R13 ;  /* 0x0000000d00007202 */ /* 0x000fe40000000f00 */
[----:B------:R-:W-:-:S07]  /*09c0*/  MOV R20, 0x9e0 ;  /* 0x000009e000147802 */ /* 0x000fce0000000f00 */
[----:B------:R-:W-:Y:S05]  /*09d0*/  CALL.REL.NOINC `($__internal_1_$__cuda_sm3x_div_rn_noftz_f32_slowpath) ;  /* 0x0000003800a07944 */ /* 0x000fea0003c00000 */
.L_x_12:
[----:B------:R-:W-:Y:S05]  /*09e0*/  BSYNC.RECONVERGENT B2 ;  /* 0x0000000000027941 */ /* 0x000fea0003800200 */
.L_x_11:
[----:B------:R-:W-:Y:S01]  /*09f0*/  HFMA2 R3, -RZ, RZ, 1.75, 0 ;  /* 0x3f000000ff037431 */ /* 0x000fe200000001ff */
[----:B------:R-:W-:Y:S04]  /*0a00*/  BSSY.RECONVERGENT B0, `(.L_x_13) ;  /* 0x0000016000007945 */ /* 0x000fe80003800200 */
[----:B------:R-:W-:-:S05]  /*0a10*/  LOP3.LUT R3, R3, 0x80000000, R0, 0xb8, !PT ;  /* 0x8000000003037812 */ /* 0x000fca00078eb800 */
[----:B------:R-:W-:Y:S01]  /*0a20*/  FADD.RZ R0, R3, R0 ;  /* 0x0000000003007221 */ /* 0x000fe2000000c000 */
[----:B------:R-:W-:-:S04]  /*0a30*/  FMUL R3, R2, R2 ;  /* 0x0000000202037220 */ /* 0x000fc80000400000 */
[----:B------:R-:W-:Y:S01]  /*0a40*/  FFMA R20, R4, R4, R3 ;  /* 0x0000000404147223 */ /* 0x000fe20000000003 */
[----:B------:R-:W0:Y:S02]  /*0a50*/  FRND.TRUNC R0, R0 ;  /* 0x0000000000007307 */ /* 0x000e24000020d000 */
[----:B0-----:R-:W-:-:S04]  /*0a60*/  FFMA R3, -R13, R0, R18 ;  /* 0x000000000d037223 */ /* 0x001fc80000000112 */
[----:B------:R-:W-:-:S04]  /*0a70*/  FFMA R0, R3, R3, R20 ;  /* 0x0000000303007223 */ /* 0x000fc80000000014 */
[----:B------:R0:W1:Y:S01]  /*0a80*/  MUFU.RSQ R19, R0 ;  /* 0x0000000000137308 */ /* 0x0000620000001400 */
[----:B------:R-:W-:-:S04]  /*0a90*/  IADD3 R5, PT, PT, R0, -0xd000000, RZ ;  /* 0xf300000000057810 */ /* 0x000fc80007ffe0ff */
[----:B------:R-:W-:-:S13]  /*0aa0*/  ISETP.GT.U32.AND P0, PT, R5, 0x727fffff, PT ;  /* 0x727fffff0500780c */ /* 0x000fda0003f04070 */
[----:B01----:R-:W-:Y:S05]  /*0ab0*/  @!P0 BRA `(.L_x_14) ;  /* 0x0000000000188947 */ /* 0x003fea0003800000 */
[----:B------:R-:W-:Y:S01]  /*0ac0*/  BSSY.RECONVERGENT B1, `(.L_x_15) ;  /* 0x0000003000017945 */ /* 0x000fe20003800200 */
[----:B------:R-:W-:-:S07]  /*0ad0*/  MOV R20, 0xaf0 ;  /* 0x00000af000147802 */ /* 0x000fce0000000f00 */
[----:B------:R-:W-:Y:S05]  /*0ae0*/  CALL.REL.NOINC `($__internal_0_$__cuda_sm20_sqrt_rn_f32_slowpath) ;  /* 0x0000003800087944 */ /* 0x000fea0003c00000 */
[----:B------:R-:W-:Y:S05]  /*0af0*/  BSYNC.RECONVERGENT B1 ;  /* 0x0000000000017941 */ /* 0x000fea0003800200 */
.L_x_15:
[----:B------:R-:W-:Y:S01]  /*0b00*/  MOV R5, R22 ;  /* 0x0000001600057202 */ /* 0x000fe20000000f00 */
[----:B------:R-:W-:Y:S06]  /*0b10*/  BRA `(.L_x_16) ;  /* 0x0000000000107947 */ /* 0x000fec0003800000 */
.L_x_14:
[----:B------:R-:W-:Y:S01]  /*0b20*/  FMUL.FTZ R5, R0, R19 ;  /* 0x0000001300057220 */ /* 0x000fe20000410000 */
[----:B------:R-:W-:-:S03]  /*0b30*/  FMUL.FTZ R18, R19, 0.5 ;  /* 0x3f00000013127820 */ /* 0x000fc60000410000 */
[----:B------:R-:W-:-:S04]  /*0b40*/  FFMA R0, -R5, R5, R0 ;  /* 0x0000000505007223 */ /* 0x000fc80000000100 */
[----:B------:R-:W-:-:S07]  /*0b50*/  FFMA R5, R0, R18, R5 ;  /* 0x0000001200057223 */ /* 0x000fce0000000005 */
.L_x_16:
[----:B------:R-:W-:Y:S05]  /*0b60*/  BSYNC.RECONVERGENT B0 ;  /* 0x0000000000007941 */ /* 0x000fea0003800200 */
.L_x_13:
[----:B------:R-:W0:Y:S01]  /*0b70*/  LDCU UR5, c[0x0][0x3bc] ;  /* 0x00007780ff0577ac */ /* 0x000e220008000800 */
[----:B------:R-:W-:Y:S01]  /*0b80*/  BSSY.RECONVERGENT B0, `(.L_x_17) ;  /* 0x000007b000007945 */ /* 0x000fe20003800200 */
[----:B------:R-:W1:Y:S01]  /*0b90*/  LDCU UR6, c[0x0][0x3c0] ;  /* 0x00007800ff0677ac */ /* 0x000e620008000800 */
[----:B------:R-:W2:Y:S01]  /*0ba0*/  LDCU UR7, c[0x0][0x3c4] ;  /* 0x00007880ff0777ac */ /* 0x000ea20008000800 */
[----:B0-----:R-:W-:-:S04]  /*0bb0*/  FSETP.GE.AND P0, PT, R5, UR5, PT ;  /* 0x0000000505007c0b */ /* 0x001fc8000bf06000 */
[----:B-1----:R-:W-:-:S13]  /*0bc0*/  FSETP.GTU.OR P0, PT, R5, UR6, !P0 ;  /* 0x0000000605007c0b */ /* 0x002fda000c70c400 */
[----:B--2---:R-:W-:Y:S05]  /*0bd0*/  @P0 BRA `(.L_x_18) ;  /* 0x0000000400d40947 */ /* 0x004fea0003800000 */
[----:B------:R-:W-:Y:S01]  /*0be0*/  HFMA2 R19, -RZ, RZ, 1.875, 0 ;  /* 0x3f800000ff137431 */ /* 0x000fe200000001ff */
[----:B------:R-:W-:-:S04]  /*0bf0*/  MOV R23, RZ ;  /* 0x000000ff00177202 */ /* 0x000fc80000000f00 */
[----:B------:R0:W-:Y:S03]  /*0c00*/  STG.E desc[UR10][R16.64+0x4], R19 ;  /* 0x0000041310007986 */ /* 0x0001e6000c10190a */
.L_x_23:
[----:B0-----:R-:W0:Y:S01]  /*0c10*/  LDC.64 R18, c[0x0][0x3a8] ;  /* 0x0000ea00ff127b82 */ /* 0x001e220000000a00 */
[----:B------:R-:W-:-:S04]  /*0c20*/  IMAD R21, R23, 0x5, R12 ;  /* 0x0000000517157824 */ /* 0x000fc800078e020c */
[----:B0-----:R-:W-:-:S05]  /*0c30*/  IMAD.WIDE R18, R21, 0x4, R18 ;  /* 0x0000000415127825 */ /* 0x001fca00078e0212 */
[----:B------:R-:W2:Y:S01]  /*0c40*/  LDG.E R0, desc[UR10][R18.64+0x4] ;  /* 0x0000040a12007981 */ /* 0x000ea2000c1e1900 */
[----:B------:R-:W-:Y:S01]  /*0c50*/  BSSY.RECONVERGENT B1, `(.L_x_19) ;  /* 0x000000d000017945 */ /* 0x000fe20003800200 */
[----:B--2---:R-:W-:Y:S01]  /*0c60*/  IADD3 R20, PT, PT, R0, -0xd000000, RZ ;  /* 0xf300000000147810 */ /* 0x004fe20007ffe0ff */
[----:B------:R0:W1:Y:S03]  /*0c70*/  MUFU.RSQ R25, R0 ;  /* 0x0000000000197308 */ /* 0x0000660000001400 */
[----:B------:R-:W-:-:S13]  /*0c80*/  ISETP.GT.U32.AND P0, PT, R20, 0x727fffff, PT ;  /* 0x727fffff1400780c */ /* 0x000fda0003f04070 */
[----:B0-----:R-:W-:Y:S05]  /*0c90*/  @!P0 BRA `(.L_x_20) ;  /* 0x0000000000108947 */ /* 0x001fea0003800000 */
[----:B------:R-:W-:-:S07]  /*0ca0*/  MOV R20, 0xcc0 ;  /* 0x00000cc000147802 */ /* 0x000fce0000000f00 */
[----:B-1----:R-:W-:Y:S05]  /*0cb0*/  CALL.REL.NOINC `($__internal_0_$__cuda_sm20_sqrt_rn_f32_slowpath) ;  /* 0x0000003400947944 */ /* 0x002fea0003c00000 */
[----:B------:R-:W-:Y:S01]  /*0cc0*/  MOV R20, R22 ;  /* 0x0000001600147202 */ /* 0x000fe20000000f00 */
[----:B------:R-:W-:Y:S06]  /*0cd0*/  BRA `(.L_x_21) ;  /* 0x0000000000107947 */ /* 0x000fec0003800000 */
.L_x_20:
[----:B-1----:R-:W-:Y:S01]  /*0ce0*/  FMUL.FTZ R21, R0, R25 ;  /* 0x0000001900157220 */ /* 0x002fe20000410000 */
[----:B------:R-:W-:-:S03]  /*0cf0*/  FMUL.FTZ R22, R25, 0.5 ;  /* 0x3f00000019167820 */ /* 0x000fc60000410000 */
[----:B------:R-:W-:-:S04]  /*0d00*/  FFMA R20, -R21, R21, R0 ;  /* 0x0000001515147223 */ /* 0x000fc80000000100 */
[----:B------:R-:W-:-:S07]  /*0d10*/  FFMA R20, R20, R22, R21 ;  /* 0x0000001614147223 */ /* 0x000fce0000000015 */
.L_x_21:
[----:B------:R-:W-:Y:S05]  /*0d20*/  BSYNC.RECONVERGENT B1 ;  /* 0x0000000000017941 */ /* 0x000fea0003800200 */
.L_x_19:
[----:B------:R-:W-:-:S13]  /*0d30*/  FSETP.GEU.AND P0, PT, R5, R20, PT ;  /* 0x000000140500720b */ /* 0x000fda0003f0e000 */
[----:B------:R-:W-:Y:S05]  /*0d40*/  @!P0 BRA `(.L_x_22) ;  /* 0x0000000000108947 */ /* 0x000fea0003800000 */
[----:B------:R-:W-:-:S04]  /*0d50*/  IADD3 R23, PT, PT, R23, 0x1, RZ ;  /* 0x0000000117177810 */ /* 0x000fc80007ffe0ff */
[----:B------:R-:W-:-:S13]  /*0d60*/  ISETP.NE.AND P0, PT, R23, UR7, PT ;  /* 0x0000000717007c0c */ /* 0x000fda000bf05270 */
[----:B------:R-:W-:Y:S05]  /*0d70*/  @!P0 BRA `(.L_x_18) ;  /* 0x00000004006c8947 */ /* 0x000fea0003800000 */
[----:B------:R-:W-:Y:S05]  /*0d80*/  BRA `(.L_x_23) ;  /* 0xfffffffc00a07947 */ /* 0x000fea000383ffff */
.L_x_22:
[----:B------:R-:W0:Y:S01]  /*0d90*/  LDC R24, c[0x0][0x3c4] ;  /* 0x0000f100ff187b82 */ /* 0x000e220000000800 */
[----:B------:R-:W-:Y:S01]  /*0da0*/  IADD3 R22, PT, PT, R23, 0x1, RZ ;  /* 0x0000000117167810 */ /* 0x000fe20007ffe0ff */
[----:B------:R-:W-:Y:S03]  /*0db0*/  BSSY.RECONVERGENT B1, `(.L_x_24) ;  /* 0x0000050000017945 */ /* 0x000fe60003800200 */
[----:B0-----:R-:W-:-:S13]  /*0dc0*/  ISETP.GE.AND P0, PT, R22, R24, PT ;  /* 0x000000181600720c */ /* 0x001fda0003f06270 */
[----:B------:R-:W-:Y:S05]  /*0dd0*/  @P0 BRA `(.L_x_25) ;  /* 0x0000000400340947 */ /* 0x000fea0003800000 */
[----:B------:R-:W-:Y:S01]  /*0de0*/  LOP3.LUT R20, RZ, R23, RZ, 0x33, !PT ;  /* 0x00000017ff147212 */ /* 0x000fe200078e33ff */
[----:B------:R-:W-:Y:S01]  /*0df0*/  BSSY.RECONVERGENT B2, `(.L_x_26) ;  /* 0x0000025000027945 */ /* 0x000fe20003800200 */
[----:B------:R-:W-:Y:S02]  /*0e00*/  IADD3 R21, PT, PT, -R23, -0x2, R24 ;  /* 0xfffffffe17157810 */ /* 0x000fe40007ffe118 */
[----:B------:R-:W-:Y:S02]  /*0e10*/  IADD3 R20, PT, PT, R20, R24, RZ ;  /* 0x0000001814147210 */ /* 0x000fe40007ffe0ff */
[----:B------:R-:W-:Y:S02]  /*0e20*/  ISETP.GE.U32.AND P1, PT, R21, 0x3, PT ;  /* 0x000000031500780c */ /* 0x000fe40003f26070 */
[----:B------:R-:W-:Y:S02]  /*0e30*/  LOP3.LUT P0, R20, R20, 0x3, RZ, 0xc0, !PT ;  /* 0x0000000314147812 */ /* 0x000fe4000780c0ff */
[----:B------:R-:W-:-:S02]  /*0e40*/  MOV R25, R22 ;  /* 0x0000001600197202 */ /* 0x000fc40000000f00 */
[----:B------:R-:W-:-:S09]  /*0e50*/  MOV R21, R23 ;  /* 0x0000001700157202 */ /* 0x000fd20000000f00 */
[----:B------:R-:W-:Y:S05]  /*0e60*/  @!P0 BRA `(.L_x_27) ;  /* 0x0000000000748947 */ /* 0x000fea0003800000 */
[----:B------:R-:W2:Y:S04]  /*0e70*/  LDG.E R27, desc[UR10][R18.64] ;  /* 0x0000000a121b7981 */ /* 0x000ea8000c1e1900 */
[----:B------:R-:W3:Y:S04]  /*0e80*/  LDG.E R29, desc[UR10][R18.64+0x8] ;  /* 0x0000080a121d7981 */ /* 0x000ee8000c1e1900 */
[----:B------:R-:W4:Y:S04]  /*0e90*/  LDG.E R31, desc[UR10][R18.64+0xc] ;  /* 0x00000c0a121f7981 */ /* 0x000f28000c1e1900 */
[----:B------:R-:W5:Y:S01]  /*0ea0*/  LDG.E R33, desc[UR10][R18.64+0x10] ;  /* 0x0000100a12217981 */ /* 0x000f62000c1e1900 */
[----:B------:R-:W-:-:S02]  /*0eb0*/  ISETP.NE.AND P0, PT, R20, 0x1, PT ;  /* 0x000000011400780c */ /* 0x000fc40003f05270 */
[----:B------:R-:W-:Y:S01]  /*0ec0*/  IADD3 R25, PT, PT, R23, 0x2, RZ ;  /* 0x0000000217197810 */ /* 0x000fe20007ffe0ff */
[----:B------:R0:W-:Y:S01]  /*0ed0*/  STG.E desc[UR10][R18.64+0x18], R0 ;  /* 0x0000180012007986 */ /* 0x0001e2000c10190a */
[----:B------:R-:W-:-:S03]  /*0ee0*/  MOV R21, R22 ;  /* 0x0000001600157202 */ /* 0x000fc60000000f00 */
[----:B--2---:R0:W-:Y:S04]  /*0ef0*/  STG.E desc[UR10][R18.64+0x14], R27 ;  /* 0x0000141b12007986 */ /* 0x0041e8000c10190a */
[----:B---3--:R0:W-:Y:S04]  /*0f00*/  STG.E desc[UR10][R18.64+0x1c], R29 ;  /* 0x00001c1d12007986 */ /* 0x0081e8000c10190a */
[----:B----4-:R0:W-:Y:S04]  /*0f10*/  STG.E desc[UR10][R18.64+0x20], R31 ;  /* 0x0000201f12007986 */ /* 0x0101e8000c10190a */
[----:B-----5:R0:W-:Y:S01]  /*0f20*/  STG.E desc[UR10][R18.64+0x24], R33 ;  /* 0x0000242112007986 */ /* 0x0201e2000c10190a */
[----:B------:R-:W-:Y:S05]  /*0f30*/  @!P0 BRA `(.L_x_27) ;  /* 0x0000000000408947 */ /* 0x000fea0003800000 */
[----:B------:R-:W-:Y:S01]  /*0f40*/  ISETP.NE.AND P0, PT, R20, 0x2, PT ;  /* 0x000000021400780c */ /* 0x000fe20003f05270 */
[----:B------:R1:W-:Y:S01]  /*0f50*/  STG.E desc[UR10][R18.64+0x28], R27 ;  /* 0x0000281b12007986 */ /* 0x0003e2000c10190a */
[----:B------:R-:W-:Y:S02]  /*0f60*/  IADD3 R20, PT, PT, R23, 0x3, RZ ;  /* 0x0000000317147810 */ /* 0x000fe40007ffe0ff */
[----:B------:R-:W-:Y:S01]  /*0f70*/  MOV R21, R25 ;  /* 0x0000001900157202 */ /* 0x000fe20000000f00 */
[----:B------:R1:W-:Y:S01]  /*0f80*/  STG.E desc[UR10][R18.64+0x2c], R0 ;  /* 0x00002c0012007986 */ /* 0x0003e2000c10190a */
[----:B------:R-:W-:-:S03]  /*0f90*/  MOV R25, R20 ;  /* 0x0000001400197202 */ /* 0x000fc60000000f00 */
[----:B------:R1:W-:Y:S04]  /*0fa0*/  STG.E desc[UR10][R18.64+0x30], R29 ;  /* 0x0000301d12007986 */ /* 0x0003e8000c10190a */
[----:B------:R1:W-:Y:S01]  /*0fb0*/  @P0 STG.E desc[UR10][R18.64+0x3c], R27 ;  /* 0x00003c1b12000986 */ /* 0x0003e2000c10190a */
[----:B------:R-:W-:Y:S02]  /*0fc0*/  @P0 MOV R21, R20 ;  /* 0x0000001400150202 */ /* 0x000fe40000000f00 */
[----:B------:R-:W-:Y:S01]  /*0fd0*/  @P0 IADD3 R25, PT, PT, R23, 0x4, RZ ;  /* 0x0000000417190810 */ /* 0x000fe20007ffe0ff */
[----:B------:R1:W-:Y:S04]  /*0fe0*/  @P0 STG.E desc[UR10][R18.64+0x40], R0 ;  /* 0x0000400012000986 */ /* 0x0003e8000c10190a */
[----:B------:R1:W-:Y:S04]  /*0ff0*/  @P0 STG.E desc[UR10][R18.64+0x44], R29 ;  /* 0x0000441d12000986 */ /* 0x0003e8000c10190a */
[----:B------:R1:W-:Y:S04]  /*1000*/  STG.E desc[UR10][R18.64+0x34], R31 ;  /* 0x0000341f12007986 */ /* 0x0003e8000c10190a */
[----:B------:R1:W-:Y:S04]  /*1010*/  @P0 STG.E desc[UR10][R18.64+0x48], R31 ;  /* 0x0000481f12000986 */ /* 0x0003e8000c10190a */
[----:B------:R1:W-:Y:S04]  /*1020*/  STG.E desc[UR10][R18.64+0x38], R33 ;  /* 0x0000382112007986 */ /* 0x0003e8000c10190a */
[----:B------:R1:W-:Y:S02]  /*1030*/  @P0 STG.E desc[UR10][R18.64+0x4c], R33 ;  /* 0x00004c2112000986 */ /* 0x0003e4000c10190a */
.L_x_27:
[----:B------:R-:W-:Y:S05]  /*1040*/  BSYNC.RECONVERGENT B2 ;  /* 0x0000000000027941 */ /* 0x000fea0003800200 */
.L_x_26:
[----:B------:R-:W-:Y:S05]  /*1050*/  @!P1 BRA `(.L_x_25) ;  /* 0x0000000000949947 */ /* 0x000fea0003800000 */
[C---:B01----:R-:W-:Y:S01]  /*1060*/  IADD3 R0, PT, PT, R25.reuse, -R24, RZ ;  /* 0x8000001819007210 */ /* 0x043fe20007ffe0ff */
[----:B------:R-:W-:-:S07]  /*1070*/  IMAD R29, R25, 0x5, R12 ;  /* 0x00000005191d7824 */ /* 0x000fce00078e020c */
.L_x_28:
[----:B--2---:R-:W0:Y:S01]  /*1080*/  LDC.64 R22, c[0x0][0x3a8] ;  /* 0x0000ea00ff167b82 */ /* 0x004e220000000a00 */
[----:B------:R-:W-:-:S04]  /*1090*/  IMAD R21, R21, 0x5, R12 ;  /* 0x0000000515157824 */ /* 0x000fc800078e020c */
[----:B0-----:R-:W-:-:S05]  /*10a0*/  IMAD.WIDE R20, R21, 0x4, R22 ;  /* 0x0000000415147825 */ /* 0x001fca00078e0216 */
[----:B------:R-:W2:Y:S01]  /*10b0*/  LDG.E R27, desc[UR10][R20.64] ;  /* 0x0000000a141b7981 */ /* 0x000ea2000c1e1900 */
[----:B------:R-:W-:-:S05]  /*10c0*/  IMAD.WIDE R22, R29, 0x4, R22 ;  /* 0x000000041d167825 */ /* 0x000fca00078e0216 */
[----:B--2---:R2:W-:Y:S04]  /*10d0*/  STG.E desc[UR10][R22.64], R27 ;  /* 0x0000001b16007986 */ /* 0x0045e8000c10190a */
[----:B------:R-:W3:Y:S04]  /*10e0*/  LDG.E R31, desc[UR10][R20.64+0x4] ;  /* 0x0000040a141f7981 */ /* 0x000ee8000c1e1900 */
[----:B---3--:R2:W-:Y:S04]  /*10f0*/  STG.E desc[UR10][R22.64+0x4], R31 ;  /* 0x0000041f16007986 */ /* 0x0085e8000c10190a */
[----:B------:R-:W3:Y:S04]  /*1100*/  LDG.E R33, desc[UR10][R20.64+0x8] ;  /* 0x0000080a14217981 */ /* 0x000ee8000c1e1900 */
[----:B---3--:R2:W-:Y:S04]  /*1110*/  STG.E desc[UR10][R22.64+0x8], R33 ;  /* 0x0000082116007986 */ /* 0x0085e8000c10190a */
[----:B------:R-:W3:Y:S04]  /*1120*/  LDG.E R35, desc[UR10][R20.64+0xc] ;  /* 0x00000c0a14237981 */ /* 0x000ee8000c1e1900 */
[----:B---3--:R2:W-:Y:S04]  /*1130*/  STG.E desc[UR10][R22.64+0xc], R35 ;  /* 0x00000c2316007986 */ /* 0x0085e8000c10190a */
[----:B------:R0:W3:Y:S01]  /*1140*/  LDG.E R37, desc[UR10][R20.64+0x10] ;  /* 0x0000100a14257981 */ /* 0x0000e2000c1e1900 */
[----:B------:R-:W-:-:S02]  /*1150*/  IADD3 R0, PT, PT, R0, 0x4, RZ ;  /* 0x0000000400007810 */ /* 0x000fc40007ffe0ff */
[----:B------:R-:W-:Y:S01]  /*1160*/  IADD3 R29, PT, PT, R29, 0x14, RZ ;  /* 0x000000141d1d7810 */ /* 0x000fe20007ffe0ff */
[----:B------:R2:W-:Y:S01]  /*1170*/  STG.E desc[UR10][R22.64+0x14], R27 ;  /* 0x0000141b16007986 */ /* 0x0005e2000c10190a */
[----:B------:R-:W-:-:S03]  /*1180*/  ISETP.NE.AND P0, PT, R0, RZ, PT ;  /* 0x000000ff0000720c */ /* 0x000fc60003f05270 */
[----:B------:R2:W-:Y:S01]  /*1190*/  STG.E desc[UR10][R22.64+0x28], R27 ;  /* 0x0000281b16007986 */ /* 0x0005e2000c10190a */
[----:B0-----:R-:W-:-:S03]  /*11a0*/  IADD3 R21, PT, PT, R25, 0x3, RZ ;  /* 0x0000000319157810 */ /* 0x001fc60007ffe0ff */
[----:B------:R2:W-:Y:S01]  /*11b0*/  STG.E desc[UR10][R22.64+0x3c], R27 ;  /* 0x00003c1b16007986 */ /* 0x0005e2000c10190a */
[----:B------:R-:W-:-:S03]  /*11c0*/  IADD3 R25, PT, PT, R25, 0x4, RZ ;  /* 0x0000000419197810 */ /* 0x000fc60007ffe0ff */
[----:B------:R2:W-:Y:S04]  /*11d0*/  STG.E desc[UR10][R22.64+0x18], R31 ;  /* 0x0000181f16007986 */ /* 0x0005e8000c10190a */
        /* <DEDUP_REMOVED lines=8> */
[----:B---3--:R2:W-:Y:S04]  /*1260*/  STG.E desc[UR10][R22.64+0x10], R37 ;  /* 0x0000102516007986 */ /* 0x0085e8000c10190a */
[----:B------:R2:W-:Y:S04]  /*1270*/  STG.E desc[UR10][R22.64+0x24], R37 ;  /* 0x0000242516007986 */ /* 0x0005e8000c10190a */
[----:B------:R2:W-:Y:S04]  /*1280*/  STG.E desc[UR10][R22.64+0x38], R37 ;  /* 0x0000382516007986 */ /* 0x0005e8000c10190a */
[----:B------:R2:W-:Y:S01]  /*1290*/  STG.E desc[UR10][R22.64+0x4c], R37 ;  /* 0x00004c2516007986 */ /* 0x0005e2000c10190a */
[----:B------:R-:W-:Y:S05]  /*12a0*/  @P0 BRA `(.L_x_28) ;  /* 0xfffffffc00740947 */ /* 0x000fea000383ffff */
.L_x_25:
[----:B------:R-:W-:Y:S05]  /*12b0*/  BSYNC.RECONVERGENT B1 ;  /* 0x0000000000017941 */ /* 0x000fea0003800200 */
.L_x_24:
[----:B------:R-:W-:Y:S01]  /*12c0*/  FMUL R21, R5, R5 ;  /* 0x0000000505157220 */ /* 0x000fe20000400000 */
[----:B------:R-:W-:Y:S01]  /*12d0*/  I2FP.F32.U32 R5, UR4 ;  /* 0x0000000400057c45 */ /* 0x000fe20008201000 */
[----:B------:R3:W-:Y:S04]  /*12e0*/  STG.E desc[UR10][R18.64+0x8], R4 ;  /* 0x0000080412007986 */ /* 0x0007e8000c10190a */
[----:B------:R3:W-:Y:S04]  /*12f0*/  STG.E desc[UR10][R18.64+0xc], R2 ;  /* 0x00000c0212007986 */ /* 0x0007e8000c10190a */
[----:B------:R3:W-:Y:S04]  /*1300*/  STG.E desc[UR10][R18.64+0x10], R3 ;  /* 0x0000100312007986 */ /* 0x0007e8000c10190a */
[----:B------:R3:W-:Y:S04]  /*1310*/  STG.E desc[UR10][R18.64+0x4], R21 ;  /* 0x0000041512007986 */ /* 0x0007e8000c10190a */
[----:B------:R3:W-:Y:S02]  /*1320*/  STG.E desc[UR10][R18.64], R5 ;  /* 0x0000000512007986 */ /* 0x0007e4000c10190a */
.L_x_18:
[----:B------:R-:W-:Y:S05]  /*1330*/  BSYNC.RECONVERGENT B0 ;  /* 0x0000000000007941 */ /* 0x000fea0003800200 */
.L_x_17:
[----:B------:R-:W4:Y:S01]  /*1340*/  LDCU UR5, c[0x0][0x3a0] ;  /* 0x00007400ff0577ac */ /* 0x000f220008000800 */
[----:B------:R-:W-:-:S04]  /*1350*/  UIADD3 UR4, UPT, UPT, UR4, 0x1, URZ ;  /* 0x0000000104047890 */ /* 0x000fc8000fffe0ff */
[----:B----4-:R-:W-:-:S09]  /*1360*/  UISETP.NE.AND UP0, UPT, UR4, UR5, UPT ;  /* 0x000000050400728c */ /* 0x010fd2000bf05270 */
[----:B------:R-:W-:Y:S05]  /*1370*/  BRA.U !UP0, `(.L_x_5) ;  /* 0x0000001108747547 */ /* 0x000fea000b800000 */
[----:B------:R-:W-:Y:S05]  /*1380*/  BRA `(.L_x_29) ;  /* 0xfffffff000987947 */ /* 0x000fea000383ffff */
.L_x_6:
[----:B------:R-:W-:Y:S01]  /*1390*/  UISETP.NE.AND UP0, UPT, UR5, 0x1, UPT ;  /* 0x000000010500788c */ /* 0x000fe2000bf05270 */
[----:B------:R-:W-:-:S08]  /*13a0*/  UMOV UR4, URZ ;  /* 0x000000ff00047c82 */ /* 0x000fd00008000000 */
[----:B------:R-:W-:Y:S05]  /*13b0*/  BRA.U !UP0, `(.L_x_30) ;  /* 0x0000000908e07547 */ /* 0x000fea000b800000 */
[----:B------:R-:W0:Y:S01]  /*13c0*/  LDC R5, c[0x0][0x3b8] ;  /* 0x0000ee00ff057b82 */ /* 0x000e220000000800 */
[----:B------:R-:W-:Y:S01]  /*13d0*/  HFMA2 R2, -RZ, RZ, 0, 0 ;  /* 0x00000000ff027431 */ /* 0x000fe200000001ff */
[----:B------:R-:W1:Y:S01]  /*13e0*/  LDCU UR6, c[0x0][0x3bc] ;  /* 0x00007780ff0677ac */ /* 0x000e620008000800 */
[----:B------:R-:W2:Y:S01]  /*13f0*/  LDCU UR7, c[0x0][0x3c0] ;  /* 0x00007800ff0777ac */ /* 0x000ea20008000800 */
[----:B------:R-:W-:-:S12]  /*1400*/  ULOP3.LUT UR4, UR5, 0x7ffffffe, URZ, 0xc0, !UPT ;  /* 0x7ffffffe05047892 */ /* 0x000fd8000f8ec0ff */
.L_x_49:
[----:B---3--:R-:W0:Y:S08]  /*1410*/  LDC R3, c[0x0][0x3c8] ;  /* 0x0000f200ff037b82 */ /* 0x008e300000000800 */
[----:B------:R-:W3:Y:S01]  /*1420*/  LDC.64 R18, c[0x0][0x398] ;  /* 0x0000e600ff127b82 */ /* 0x000ee20000000a00 */
[----:B0-----:R-:W-:-:S05]  /*1430*/  IMAD R3, R2, R5, R3 ;  /* 0x0000000502037224 */ /* 0x001fca00078e0203 */
[----:B------:R-:W-:-:S05]  /*1440*/  LEA R3, R3, R3, 0x1 ;  /* 0x0000000303037211 */ /* 0x000fca00078e08ff */
[----:B---3--:R-:W-:-:S05]  /*1450*/  IMAD.WIDE R18, R3, 0x4, R18 ;  /* 0x0000000403127825 */ /* 0x008fca00078e0212 */
[----:B------:R-:W3:Y:S04]  /*1460*/  LDG.E R30, desc[UR10][R18.64] ;  /* 0x0000000a121e7981 */ /* 0x000ee8000c1e1900 */
[----:B------:R-:W4:Y:S04]  /*1470*/  LDG.E R25, desc[UR10][R18.64+0x4] ;  /* 0x0000040a12197981 */ /* 0x000f28000c1e1900 */
[----:B------:R-:W2:Y:S01]  /*1480*/  LDG.E R21, desc[UR10][R18.64+0x8] ;  /* 0x0000080a12157981 */ /* 0x000ea2000c1e1900 */
[----:B-----5:R-:W0:Y:S01]  /*1490*/  MUFU.RCP R0, R15 ;  /* 0x0000000f00007308 */ /* 0x020e220000001000 */
[----:B------:R-:W-:Y:S01]  /*14a0*/  IADD3 R2, PT, PT, R2, 0x2, RZ ;  /* 0x0000000202027810 */ /* 0x000fe20007ffe0ff */
[----:B------:R-:W-:Y:S03]  /*14b0*/  BSSY.RECONVERGENT B2, `(.L_x_31) ;  /* 0x0000010000027945 */ /* 0x000fe60003800200 */
[----:B------:R-:W-:Y:S01]  /*14c0*/  ISETP.NE.AND P2, PT, R2, UR4, PT ;  /* 0x0000000402007c0c */ /* 0x000fe2000bf45270 */
[----:B0-----:R-:W-:-:S04]  /*14d0*/  FFMA R3, -R15, R0, 1 ;  /* 0x3f8000000f037423 */ /* 0x001fc80000000100 */
[----:B------:R-:W-:Y:S01]  /*14e0*/  FFMA R3, R0, R3, R0 ;  /* 0x0000000300037223 */ /* 0x000fe20000000000 */
[----:B---3--:R-:W-:-:S04]  /*14f0*/  FADD R30, -R7, R30 ;  /* 0x0000001e071e7221 */ /* 0x008fc80000000100 */
[----:B------:R-:W0:Y:S01]  /*1500*/  FCHK P0, R30, R15 ;  /* 0x0000000f1e007302 */ /* 0x000e220000000000 */
[----:B------:R-:W-:Y:S01]  /*1510*/  FFMA R0, R3, R30, RZ ;  /* 0x0000001e03007223 */ /* 0x000fe200000000ff */
[----:B----4-:R-:W-:Y:S01]  /*1520*/  FADD R25, -R8, R25 ;  /* 0x0000001908197221 */ /* 0x010fe20000000100 */
[----:B--2---:R-:W-:Y:S02]  /*1530*/  FADD R24, -R6, R21 ;  /* 0x0000001506187221 */ /* 0x004fe40000000100 */
[----:B------:R-:W-:-:S04]  /*1540*/  FFMA R20, -R15, R0, R30 ;  /* 0x000000000f147223 */ /* 0x000fc8000000011e */
[----:B------:R-:W-:Y:S01]  /*1550*/  FFMA R0, R3, R20, R0 ;  /* 0x0000001403007223 */ /* 0x000fe20000000000 */
[----:B0-----:R-:W-:Y:S06]  /*1560*/  @!P0 BRA `(.L_x_32) ;  /* 0x0000000000108947 */ /* 0x001fec0003800000 */
[----:B------:R-:W-:Y:S02]  /*1570*/  MOV R3, R30 ;  /* 0x0000001e00037202 */ /* 0x000fe40000000f00 */
[----:B------:R-:W-:Y:S02]  /*1580*/  MOV R0, R15 ;  /* 0x0000000f00007202 */ /* 0x000fe40000000f00 */
[----:B------:R-:W-:-:S07]  /*1590*/  MOV R20, 0x15b0 ;  /* 0x000015b000147802 */ /* 0x000fce0000000f00 */
[----:B-1----:R-:W-:Y:S05]  /*15a0*/  CALL.REL.NOINC `($__internal_1_$__cuda_sm3x_div_rn_noftz_f32_slowpath) ;  /* 0x0000002c00ac7944 */ /* 0x002fea0003c00000 */
.L_x_32:
[----:B-1----:R-:W-:Y:S05]  /*15b0*/  BSYNC.RECONVERGENT B2 ;  /* 0x0000000000027941 */ /* 0x002fea0003800200 */
.L_x_31:
        /* <DEDUP_REMOVED lines=18> */
.L_x_34:
[----:B------:R-:W-:Y:S05]  /*16e0*/  BSYNC.RECONVERGENT B2 ;  /* 0x0000000000027941 */ /* 0x000fea0003800200 */
.L_x_33:
        /* <DEDUP_REMOVED lines=18> */
.L_x_36:
[----:B------:R-:W-:Y:S05]  /*1810*/  BSYNC.RECONVERGENT B2 ;  /* 0x0000000000027941 */ /* 0x000fea0003800200 */
.L_x_35:
        /* <DEDUP_REMOVED lines=13> */
[----:B------:R-:W-:Y:S02]  /*18f0*/  MOV R0, R23 ;  /* 0x0000001700007202 */ /* 0x000fe40000000f00 */
[----:B------:R-:W-:-:S07]  /*1900*/  MOV R20, 0x1920 ;  /* 0x0000192000147802 */ /* 0x000fce0000000f00 */
[----:B------:R-:W-:Y:S05]  /*1910*/  CALL.REL.NOINC `($__internal_0_$__cuda_sm20_sqrt_rn_f32_slowpath) ;  /* 0x00000028007c7944 */ /* 0x000fea0003c00000 */
[----:B------:R-:W-:Y:S01]  /*1920*/  MOV R0, R22 ;  /* 0x0000001600007202 */ /* 0x000fe20000000f00 */
[----:B------:R-:W-:Y:S06]  /*1930*/  BRA `(.L_x_39) ;  /* 0x0000000000107947 */ /* 0x000fec0003800000 */
.L_x_38:
[----:B------:R-:W-:Y:S01]  /*1940*/  FMUL.FTZ R0, R23, R20 ;  /* 0x0000001417007220 */ /* 0x000fe20000410000 */
[----:B------:R-:W-:-:S03]  /*1950*/  FMUL.FTZ R20, R20, 0.5 ;  /* 0x3f00000014147820 */ /* 0x000fc60000410000 */
[----:B------:R-:W-:-:S04]  /*1960*/  FFMA R3, -R0, R0, R23 ;  /* 0x0000000000037223 */ /* 0x000fc80000000117 */
[----:B------:R-:W-:-:S07]  /*1970*/  FFMA R0, R3, R20, R0 ;  /* 0x0000001403007223 */ /* 0x000fce0000000000 */
.L_x_39:
[----:B------:R-:W-:Y:S05]  /*1980*/  BSYNC.RECONVERGENT B0 ;  /* 0x0000000000007941 */ /* 0x000fea0003800200 */
.L_x_37:
[----:B------:R-:W-:Y:S01]  /*1990*/  FSETP.GE.AND P0, PT, R0, UR6, PT ;  /* 0x0000000600007c0b */ /* 0x000fe2000bf06000 */
[----:B------:R-:W-:-:S03]  /*19a0*/  IMAD.WIDE R20, R4, 0x4, R18 ;  /* 0x0000000404147825 */ /* 0x000fc600078e0212 */
[----:B------:R-:W-:-:S13]  /*19b0*/  FSETP.GTU.OR P0, PT, R0, UR7, !P0 ;  /* 0x0000000700007c0b */ /* 0x000fda000c70c400 */
[----:B------:R-:W-:-:S05]  /*19c0*/  @!P0 MOV R27, 0x3f800000 ;  /* 0x3f800000001b8802 */ /* 0x000fca0000000f00 */
[----:B------:R0:W-:Y:S04]  /*19d0*/  @!P0 STG.E desc[UR10][R16.64+0x4], R27 ;  /* 0x0000041b10008986 */ /* 0x0001e8000c10190a */
[----:B------:R-:W2:Y:S04]  /*19e0*/  LDG.E R24, desc[UR10][R20.64] ;  /* 0x0000000a14187981 */ /* 0x000ea8000c1e1900 */
[----:B------:R-:W3:Y:S04]  /*19f0*/  LDG.E R23, desc[UR10][R20.64+0x4] ;  /* 0x0000040a14177981 */ /* 0x000ee8000c1e1900 */
[----:B------:R-:W4:Y:S01]  /*1a00*/  LDG.E R19, desc[UR10][R20.64+0x8] ;  /* 0x0000080a14137981 */ /* 0x000f22000c1e1900 */
[----:B------:R-:W1:Y:S01]  /*1a10*/  MUFU.RCP R0, R15 ;  /* 0x0000000f00007308 */ /* 0x000e620000001000 */
[----:B------:R-:W-:Y:S01]  /*1a20*/  BSSY.RECONVERGENT B2, `(.L_x_40) ;  /* 0x000000f000027945 */ /* 0x000fe20003800200 */
[----:B-1----:R-:W-:-:S04]  /*1a30*/  FFMA R3, -R15, R0, 1 ;  /* 0x3f8000000f037423 */ /* 0x002fc80000000100 */
[----:B------:R-:W-:Y:S01]  /*1a40*/  FFMA R3, R0, R3, R0 ;  /* 0x0000000300037223 */ /* 0x000fe20000000000 */
[----:B--2---:R-:W-:-:S04]  /*1a50*/  FADD R24, -R7, R24 ;  /* 0x0000001807187221 */ /* 0x004fc80000000100 */
[----:B------:R-:W1:Y:S01]  /*1a60*/  FCHK P0, R24, R15 ;  /* 0x0000000f18007302 */ /* 0x000e620000000000 */
[----:B------:R-:W-:Y:S01]  /*1a70*/  FFMA R0, R3, R24, RZ ;  /* 0x0000001803007223 */ /* 0x000fe200000000ff */
[----:B---3--:R-:W-:Y:S01]  /*1a80*/  FADD R23, -R8, R23 ;  /* 0x0000001708177221 */ /* 0x008fe20000000100 */
[----:B----4-:R-:W-:Y:S02]  /*1a90*/  FADD R18, -R6, R19 ;  /* 0x0000001306127221 */ /* 0x010fe40000000100 */
[----:B------:R-:W-:-:S04]  /*1aa0*/  FFMA R25, -R15, R0, R24 ;  /* 0x000000000f197223 */ /* 0x000fc80000000118 */
[----:B------:R-:W-:Y:S01]  /*1ab0*/  FFMA R0, R3, R25, R0 ;  /* 0x0000001903007223 */ /* 0x000fe20000000000 */
[----:B01----:R-:W-:Y:S06]  /*1ac0*/  @!P0 BRA `(.L_x_41) ;  /* 0x0000000000108947 */ /* 0x003fec0003800000 */
[----:B------:R-:W-:Y:S02]  /*1ad0*/  MOV R3, R24 ;  /* 0x0000001800037202 */ /* 0x000fe40000000f00 */
[----:B------:R-:W-:Y:S02]  /*1ae0*/  MOV R0, R15 ;  /* 0x0000000f00007202 */ /* 0x000fe40000000f00 */
[----:B------:R-:W-:-:S07]  /*1af0*/  MOV R20, 0x1b10 ;  /* 0x00001b1000147802 */ /* 0x000fce0000000f00 */
[----:B------:R-:W-:Y:S05]  /*1b00*/  CALL.REL.NOINC `($__internal_1_$__cuda_sm3x_div_rn_noftz_f32_slowpath) ;  /* 0x0000002800547944 */ /* 0x000fea0003c00000 */
.L_x_41:
[----:B------:R-:W-:Y:S05]  /*1b10*/  BSYNC.RECONVERGENT B2 ;  /* 0x0000000000027941 */ /* 0x000fea0003800200 */
.L_x_40:
        /* <DEDUP_REMOVED lines=18> */
.L_x_43:
[----:B------:R-:W-:Y:S05]  /*1c40*/  BSYNC.RECONVERGENT B2 ;  /* 0x0000000000027941 */ /* 0x000fea0003800200 */
.L_x_42:
        /* <DEDUP_REMOVED lines=18> */
.L_x_45:
[----:B------:R-:W-:Y:S05]  /*1d70*/  BSYNC.RECONVERGENT B2 ;  /* 0x0000000000027941 */ /* 0x000fea0003800200 */
.L_x_44:
        /* <DEDUP_REMOVED lines=18> */
.L_x_47:
[----:B------:R-:W-:Y:S01]  /*1ea0*/  FMUL.FTZ R0, R19, R18 ;  /* 0x0000001213007220 */ /* 0x000fe20000410000 */
[----:B------:R-:W-:-:S03]  /*1eb0*/  FMUL.FTZ R18, R18, 0.5 ;  /* 0x3f00000012127820 */ /* 0x000fc60000410000 */
[----:B------:R-:W-:-:S04]  /*1ec0*/  FFMA R3, -R0, R0, R19 ;  /* 0x0000000000037223 */ /* 0x000fc80000000113 */
[----:B------:R-:W-:-:S07]  /*1ed0*/  FFMA R0, R3, R18, R0 ;  /* 0x0000001203007223 */ /* 0x000fce0000000000 */
.L_x_48:
[----:B------:R-:W-:Y:S05]  /*1ee0*/  BSYNC.RECONVERGENT B0 ;  /* 0x0000000000007941 */ /* 0x000fea0003800200 */
.L_x_46:
[----:B------:R-:W-:-:S04]  /*1ef0*/  FSETP.GE.AND P0, PT, R0, UR6, PT ;  /* 0x0000000600007c0b */ /* 0x000fc8000bf06000 */
[----:B------:R-:W-:-:S13]  /*1f00*/  FSETP.GTU.OR P0, PT, R0, UR7, !P0 ;  /* 0x0000000700007c0b */ /* 0x000fda000c70c400 */
[----:B------:R-:W-:-:S05]  /*1f10*/  @!P0 MOV R3, 0x3f800000 ;  /* 0x3f80000000038802 */ /* 0x000fca0000000f00 */
[----:B------:R3:W-:Y:S01]  /*1f20*/  @!P0 STG.E desc[UR10][R16.64+0x4], R3 ;  /* 0x0000040310008986 */ /* 0x0007e2000c10190a */
[----:B------:R-:W-:Y:S05]  /*1f30*/  @P2 BRA `(.L_x_49) ;  /* 0xfffffff400342947 */ /* 0x000fea000383ffff */
.L_x_30:
[----:B------:R-:W0:Y:S02]  /*1f40*/  LDCU UR5, c[0x0][0x3a0] ;  /* 0x00007400ff0577ac */ /* 0x000e240008000800 */
[----:B0-----:R-:W-:-:S04]  /*1f50*/  ULOP3.LUT UR5, UR5, 0x1, URZ, 0xc0, !UPT ;  /* 0x0000000105057892 */ /* 0x001fc8000f8ec0ff */
[----:B------:R-:W-:-:S09]  /*1f60*/  UISETP.NE.U32.AND UP0, UPT, UR5, 0x1, UPT ;  /* 0x000000010500788c */ /* 0x000fd2000bf05070 */
[----:B------:R-:W-:Y:S05]  /*1f70*/  BRA.U UP0, `(.L_x_5) ;  /* 0x0000000500747547 */ /* 0x000fea000b800000 */
[----:B---3--:R-:W0:Y:S08]  /*1f80*/  LDC R3, c[0x0][0x3b8] ;  /* 0x0000ee00ff037b82 */ /* 0x008e300000000800 */
[----:B------:R-:W0:Y:S08]  /*1f90*/  LDC R0, c[0x0][0x3c8] ;  /* 0x0000f200ff007b82 */ /* 0x000e300000000800 */
[----:B------:R-:W1:Y:S01]  /*1fa0*/  LDC.64 R18, c[0x0][0x398] ;  /* 0x0000e600ff127b82 */ /* 0x000e620000000a00 */
[----:B0-----:R-:W-:-:S05]  /*1fb0*/  IMAD R3, R3, UR4, R0 ;  /* 0x0000000403037c24 */ /* 0x001fca000f8e0200 */
[----:B------:R-:W-:-:S05]  /*1fc0*/  LEA R3, R3, R3, 0x1 ;  /* 0x0000000303037211 */ /* 0x000fca00078e08ff */
[----:B-1----:R-:W-:-:S05]  /*1fd0*/  IMAD.WIDE R18, R3, 0x4, R18 ;  /* 0x0000000403127825 */ /* 0x002fca00078e0212 */
[----:B------:R-:W2:Y:S04]  /*1fe0*/  LDG.E R2, desc[UR10][R18.64] ;  /* 0x0000000a12027981 */ /* 0x000ea8000c1e1900 */
        /* <DEDUP_REMOVED lines=9> */
[----:B---3--:R-:W-:Y:S01]  /*2080*/  FADD R5, -R8, R5 ;  /* 0x0000000508057221 */ /* 0x008fe20000000100 */
[----:B----4-:R-:W-:Y:S02]  /*2090*/  FADD R6, -R6, R21 ;  /* 0x0000001506067221 */ /* 0x010fe40000000100 */
[----:B------:R-:W-:-:S04]  /*20a0*/  FFMA R7, -R15, R0, R2 ;  /* 0x000000000f077223 */ /* 0x000fc80000000102 */
[----:B------:R-:W-:Y:S01]  /*20b0*/  FFMA R0, R3, R7, R0 ;  /* 0x0000000703007223 */ /* 0x000fe20000000000 */
[----:B0-----:R-:W-:Y:S06]  /*20c0*/  @!P0 BRA `(.L_x_51) ;  /* 0x0000000000108947 */ /* 0x001fec0003800000 */
[----:B------:R-:W-:Y:S02]  /*20d0*/  MOV R3, R2 ;  /* 0x0000000200037202 */ /* 0x000fe40000000f00 */
[----:B------:R-:W-:Y:S02]  /*20e0*/  MOV R0, R15 ;  /* 0x0000000f00007202 */ /* 0x000fe40000000f00 */
[----:B------:R-:W-:-:S07]  /*20f0*/  MOV R20, 0x2110 ;  /* 0x0000211000147802 */ /* 0x000fce0000000f00 */
[----:B------:R-:W-:Y:S05]  /*2100*/  CALL.REL.NOINC `($__internal_1_$__cuda_sm3x_div_rn_noftz_f32_slowpath) ;  /* 0x0000002000d47944 */ /* 0x000fea0003c00000 */
.L_x_51:
[----:B------:R-:W-:Y:S05]  /*2110*/  BSYNC.RECONVERGENT B2 ;  /* 0x0000000000027941 */ /* 0x000fea0003800200 */
.L_x_50:
        /* <DEDUP_REMOVED lines=18> */
.L_x_53:
[----:B------:R-:W-:Y:S05]  /*2240*/  BSYNC.RECONVERGENT B2 ;  /* 0x0000000000027941 */ /* 0x000fea0003800200 */
.L_x_52:
        /* <DEDUP_REMOVED lines=18> */
.L_x_55:
[----:B------:R-:W-:Y:S05]  /*2370*/  BSYNC.RECONVERGENT B2 ;  /* 0x0000000000027941 */ /* 0x000fea0003800200 */
.L_x_54:
[----:B------:R-:W-:Y:S02]  /*2380*/  HFMA2 R3, -RZ, RZ, 1.75, 0 ;  /* 0x3f000000ff037431 */ /* 0x000fe400000001ff */
[----:B------:R-:W-:Y:S01]  /*2390*/  FMUL R5, R5, R5 ;  /* 0x0000000505057220 */ /* 0x000fe20000400000 */
[----:B------:R-:W-:Y:S03]  /*23a0*/  BSSY.RECONVERGENT B0, `(.L_x_56) ;  /* 0x0000014000007945 */ /* 0x000fe60003800200 */
[----:B------:R-:W-:Y:S01]  /*23b0*/  FFMA R5, R2, R2, R5 ;  /* 0x0000000202057223 */ /* 0x000fe20000000005 */
[----:B------:R-:W-:-:S05]  /*23c0*/  LOP3.LUT R3, R3, 0x80000000, R0, 0xb8, !PT ;  /* 0x8000000003037812 */ /* 0x000fca00078eb800 */
[----:B------:R-:W-:-:S06]  /*23d0*/  FADD.RZ R3, R3, R0 ;  /* 0x0000000003037221 */ /* 0x000fcc000000c000 */
        /* <DEDUP_REMOVED lines=12> */
.L_x_57:
[----:B------:R-:W-:Y:S01]  /*24a0*/  FMUL.FTZ R0, R5, R2 ;  /* 0x0000000205007220 */ /* 0x000fe20000410000 */
[----:B------:R-:W-:-:S03]  /*24b0*/  FMUL.FTZ R2, R2, 0.5 ;  /* 0x3f00000002027820 */ /* 0x000fc60000410000 */
[----:B------:R-:W-:-:S04]  /*24c0*/  FFMA R3, -R0, R0, R5 ;  /* 0x0000000000037223 */ /* 0x000fc80000000105 */
[----:B------:R-:W-:-:S07]  /*24d0*/  FFMA R0, R3, R2, R0 ;  /* 0x0000000203007223 */ /* 0x000fce0000000000 */
.L_x_58:
[----:B------:R-:W-:Y:S05]  /*24e0*/  BSYNC.RECONVERGENT B0 ;  /* 0x0000000000007941 */ /* 0x000fea0003800200 */
.L_x_56:
[----:B------:R-:W0:Y:S01]  /*24f0*/  LDCU UR4, c[0x0][0x3bc] ;  /* 0x00007780ff0477ac */ /* 0x000e220008000800 */
[----:B------:R-:W1:Y:S01]  /*2500*/  LDCU UR5, c[0x0][0x3c0] ;  /* 0x00007800ff0577ac */ /* 0x000e620008000800 */
[----:B0-----:R-:W-:-:S04]  /*2510*/  FSETP.GE.AND P0, PT, R0, UR4, PT ;  /* 0x0000000400007c0b */ /* 0x001fc8000bf06000 */
[----:B-1----:R-:W-:-:S13]  /*2520*/  FSETP.GTU.OR P0, PT, R0, UR5, !P0 ;  /* 0x0000000500007c0b */ /* 0x002fda000c70c400 */
[----:B------:R-:W-:-:S05]  /*2530*/  @!P0 MOV R3, 0x3f800000 ;  /* 0x3f80000000038802 */ /* 0x000fca0000000f00 */
[----:B------:R0:W-:Y:S02]  /*2540*/  @!P0 STG.E desc[UR10][R16.64+0x4], R3 ;  /* 0x0000040310008986 */ /* 0x0001e4000c10190a */
.L_x_5:
[----:B------:R-:W4:Y:S01]  /*2550*/  LDCU UR4, c[0x0][0x3c4] ;  /* 0x00007880ff0477ac */ /* 0x000f220008000800 */
[----:B-----5:R-:W-:Y:S01]  /*2560*/  HFMA2 R6, -RZ, RZ, 0, 0 ;  /* 0x00000000ff067431 */ /* 0x020fe200000001ff */
[----:B---3--:R-:W-:Y:S01]  /*2570*/  CS2R R4, SRZ ;  /* 0x0000000000047805 */ /* 0x008fe2000001ff00 */
[----:B----4-:R-:W-:-:S09]  /*2580*/  UISETP.GE.AND UP0, UPT, UR4, 0x1, UPT ;  /* 0x000000010400788c */ /* 0x010fd2000bf06270 */
[----:B------:R-:W-:Y:S05]  /*2590*/  BRA.U !UP0, `(.L_x_59) ;  /* 0x0000001908047547 */ /* 0x000fea000b800000 */
[----:B------:R-:W-:Y:S01]  /*25a0*/  UISETP.GE.U32.AND UP0, UPT, UR4, 0x4, UPT ;  /* 0x000000040400788c */ /* 0x000fe2000bf06070 */
[----:B------:R-:W-:Y:S02]  /*25b0*/  CS2R R6, SRZ ;  /* 0x0000000000067805 */ /* 0x000fe4000001ff00 */
[----:B------:R-:W-:Y:S01]  /*25c0*/  CS2R R4, SRZ ;  /* 0x0000000000047805 */ /* 0x000fe2000001ff00 */
[----:B------:R-:W-:-:S05]  /*25d0*/  ULOP3.LUT UR9, UR4, 0x3, URZ, 0xc0, !UPT ;  /* 0x0000000304097892 */ /* 0x000fca000f8ec0ff */
[----:B------:R-:W-:Y:S07]  /*25e0*/  BRA.U !UP0, `(.L_x_60) ;  /* 0x0000000d085c7547 */ /* 0x000fee000b800000 */
[----:B------:R-:W3:Y:S01]  /*25f0*/  LDCU.64 UR6, c[0x0][0x3a8] ;  /* 0x00007500ff0677ac */ /* 0x000ee20008000a00 */
[----:B------:R-:W-:Y:S02]  /*2600*/  MOV R6, RZ ;  /* 0x000000ff00067202 */ /* 0x000fe40000000f00 */
[----:B------:R-:W-:Y:S01]  /*2610*/  MOV R2, R12 ;  /* 0x0000000c00027202 */ /* 0x000fe20000000f00 */
[----:B------:R-:W-:-:S04]  /*2620*/  ULOP3.LUT UR4, UR4, 0x7ffffffc, URZ, 0xc0, !UPT ;  /* 0x7ffffffc04047892 */ /* 0x000fc8000f8ec0ff */
[----:B------:R-:W-:Y:S02]  /*2630*/  UIADD3 UR8, UPT, UPT, -UR4, URZ, URZ ;  /* 0x000000ff04087290 */ /* 0x000fe4000fffe1ff */
[----:B------:R-:W-:Y:S01]  /*2640*/  MOV R7, UR4 ;  /* 0x0000000400077c02 */ /* 0x000fe20008000f00 */
[----:B---3--:R-:W-:-:S04]  /*2650*/  UIADD3 UR5, UP0, UPT, UR6, 0x2c, URZ ;  /* 0x0000002c06057890 */ /* 0x008fc8000ff1e0ff */
[----:B------:R-:W-:-:S12]  /*2660*/  UIADD3.X UR6, UPT, UPT, URZ, UR7, URZ, UP0, !UPT ;  /* 0x00000007ff067290 */ /* 0x000fd800087fe4ff */
.L_x_85:
[----:B------:R-:W-:Y:S02]  /*2670*/  MOV R14, UR5 ;  /* 0x00000005000e7c02 */ /* 0x000fe40008000f00 */
[----:B------:R-:W-:-:S03]  /*2680*/  MOV R15, UR6 ;  /* 0x00000006000f7c02 */ /* 0x000fc60008000f00 */
[----:B------:R-:W-:-:S05]  /*2690*/  IMAD.WIDE R14, R2, 0x4, R14 ;  /* 0x00000004020e7825 */ /* 0x000fca00078e020e */
[----:B------:R-:W3:Y:S04]  /*26a0*/  LDG.E R8, desc[UR10][R14.64+-0x28] ;  /* 0xffffd80a0e087981 */ /* 0x000ee8000c1e1900 */
[----:B0-----:R-:W4:Y:S01]  /*26b0*/  LDG.E R3, desc[UR10][R14.64+-0x24] ;  /* 0xffffdc0a0e037981 */ /* 0x001f22000c1e1900 */
[----:B------:R-:W-:Y:S01]  /*26c0*/  UIADD3 UR8, UPT, UPT, UR8, 0x4, URZ ;  /* 0x0000000408087890 */ /* 0x000fe2000fffe0ff */
[----:B------:R-:W-:Y:S03]  /*26d0*/  BSSY.RECONVERGENT B2, `(.L_x_61) ;  /* 0x000000e000027945 */ /* 0x000fe60003800200 */
[----:B------:R-:W-:Y:S01]  /*26e0*/  UISETP.NE.AND UP0, UPT, UR8, URZ, UPT ;  /* 0x000000ff0800728c */ /* 0x000fe2000bf05270 */
[----:B---3--:R-:W1:Y:S08]  /*26f0*/  MUFU.RCP R13, R8 ;  /* 0x00000008000d7308 */ /* 0x008e700000001000 */
[----:B----4-:R-:W0:Y:S01]  /*2700*/  FCHK P0, R3, R8 ;  /* 0x0000000803007302 */ /* 0x010e220000000000 */
[----:B-1----:R-:W-:-:S04]  /*2710*/  FFMA R0, -R8, R13, 1 ;  /* 0x3f80000008007423 */ /* 0x002fc8000000010d */
[----:B------:R-:W-:-:S04]  /*2720*/  FFMA R0, R13, R0, R13 ;  /* 0x000000000d007223 */ /* 0x000fc8000000000d */
[----:B------:R-:W-:-:S04]  /*2730*/  FFMA R13, R3, R0, RZ ;  /* 0x00000000030d7223 */ /* 0x000fc800000000ff */
[----:B------:R-:W-:-:S04]  /*2740*/  FFMA R18, -R8, R13, R3 ;  /* 0x0000000d08127223 */ /* 0x000fc80000000103 */
[----:B------:R-:W-:Y:S01]  /*2750*/  FFMA R13, R0, R18, R13 ;  /* 0x00000012000d7223 */ /* 0x000fe2000000000d */
[----:B0-----:R-:W-:Y:S06]  /*2760*/  @!P0 BRA `(.L_x_62) ;  /* 0x0000000000108947 */ /* 0x001fec0003800000 */
[----:B------:R-:W-:Y:S02]  /*2770*/  MOV R0, R8 ;  /* 0x0000000800007202 */ /* 0x000fe40000000f00 */
[----:B------:R-:W-:-:S07]  /*2780*/  MOV R20, 0x27a0 ;  /* 0x000027a000147802 */ /* 0x000fce0000000f00 */
[----:B--2---:R-:W-:Y:S05]  /*2790*/  CALL.REL.NOINC `($__internal_1_$__cuda_sm3x_div_rn_noftz_f32_slowpath) ;  /* 0x0000001c00307944 */ /* 0x004fea0003c00000 */
[----:B------:R-:W-:-:S07]  /*27a0*/  MOV R13, R0 ;  /* 0x00000000000d7202 */ /* 0x000fce0000000f00 */
.L_x_62:
[----:B------:R-:W-:Y:S05]  /*27b0*/  BSYNC.RECONVERGENT B2 ;  /* 0x0000000000027941 */ /* 0x000fea0003800200 */
.L_x_61:
[----:B------:R-:W3:Y:S01]  /*27c0*/  LDG.E R19, desc[UR10][R14.64+-0x20] ;  /* 0xffffe00a0e137981 */ /* 0x000ee2000c1e1900 */
[----:B------:R-:W0:Y:S01]  /*27d0*/  MUFU.RCP R3, R8 ;  /* 0x0000000800037308 */ /* 0x000e220000001000 */
[----:B------:R-:W-:Y:S01]  /*27e0*/  BSSY.RECONVERGENT B2, `(.L_x_63) ;  /* 0x000000e000027945 */ /* 0x000fe20003800200 */
[----:B------:R-:W-:Y:S01]  /*27f0*/  FADD R4, R13, R4 ;  /* 0x000000040d047221 */ /* 0x000fe20000000000 */
[----:B0-----:R-:W-:-:S04]  /*2800*/  FFMA R0, -R8, R3, 1 ;  /* 0x3f80000008007423 */ /* 0x001fc80000000103 */
[----:B------:R-:W-:Y:S01]  /*2810*/  FFMA R0, R3, R0, R3 ;  /* 0x0000000003007223 */ /* 0x000fe20000000003 */
[----:B---3--:R-:W0:Y:S03]  /*2820*/  FCHK P0, R19, R8 ;  /* 0x0000000813007302 */ /* 0x008e260000000000 */
[----:B------:R-:W-:-:S04]  /*2830*/  FFMA R3, R0, R19, RZ ;  /* 0x0000001300037223 */ /* 0x000fc800000000ff */
[----:B------:R-:W-:-:S04]  /*2840*/  FFMA R18, -R8, R3, R19 ;  /* 0x0000000308127223 */ /* 0x000fc80000000113 */
[----:B------:R-:W-:Y:S01]  /*2850*/  FFMA R18, R0, R18, R3 ;  /* 0x0000001200127223 */ /* 0x000fe20000000003 */
[----:B0-----:R-:W-:Y:S06]  /*2860*/  @!P0 BRA `(.L_x_64) ;  /* 0x0000000000148947 */ /* 0x001fec0003800000 */
[----:B------:R-:W-:Y:S02]  /*2870*/  MOV R3, R19 ;  /* 0x0000001300037202 */ /* 0x000fe40000000f00 */
[----:B------:R-:W-:Y:S02]  /*2880*/  MOV R0, R8 ;  /* 0x0000000800007202 */ /* 0x000fe40000000f00 */
[----:B------:R-:W-:-:S07]  /*2890*/  MOV R20, 0x28b0 ;  /* 0x000028b000147802 */ /* 0x000fce0000000f00 */
[----:B--2---:R-:W-:Y:S05]  /*28a0*/  CALL.REL.NOINC `($__internal_1_$__cuda_sm3x_div_rn_noftz_f32_slowpath) ;  /* 0x0000001800ec7944 */ /* 0x004fea0003c00000 */
[----:B------:R-:W-:-:S07]  /*28b0*/  MOV R18, R0 ;  /* 0x0000000000127202 */ /* 0x000fce0000000f00 */
.L_x_64:
[----:B------:R-:W-:Y:S05]  /*28c0*/  BSYNC.RECONVERGENT B2 ;  /* 0x0000000000027941 */ /* 0x000fea0003800200 */
.L_x_63:
        /* <DEDUP_REMOVED lines=15> */
.L_x_66:
[----:B------:R-:W-:Y:S05]  /*29c0*/  BSYNC.RECONVERGENT B2 ;  /* 0x0000000000027941 */ /* 0x000fea0003800200 */
.L_x_65:
[----:B------:R-:W3:Y:S04]  /*29d0*/  LDG.E R8, desc[UR10][R14.64+-0x14] ;  /* 0xffffec0a0e087981 */ /* 0x000ee8000c1e1900 */
[----:B------:R-:W4:Y:S01]  /*29e0*/  LDG.E R3, desc[UR10][R14.64+-0x10] ;  /* 0xfffff00a0e037981 */ /* 0x000f22000c1e1900 */
[----:B------:R-:W-:Y:S01]  /*29f0*/  BSSY.RECONVERGENT B2, `(.L_x_67) ;  /* 0x000000e000027945 */ /* 0x000fe20003800200 */
[----:B------:R-:W-:Y:S01]  /*2a00*/  FADD R6, R0, R6 ;  /* 0x0000000600067221 */ /* 0x000fe20000000000 */
[----:B---3--:R-:W0:Y:S08]  /*2a10*/  MUFU.RCP R13, R8 ;  /* 0x00000008000d7308 */ /* 0x008e300000001000 */
[----:B----4-:R-:W1:Y:S01]  /*2a20*/  FCHK P0, R3, R8 ;  /* 0x0000000803007302 */ /* 0x010e620000000000 */
[----:B0-----:R-:W-:-:S04]  /*2a30*/  FFMA R18, -R8, R13, 1 ;  /* 0x3f80000008127423 */ /* 0x001fc8000000010d */
[----:B------:R-:W-:-:S04]  /*2a40*/  FFMA R18, R13, R18, R13 ;  /* 0x000000120d127223 */ /* 0x000fc8000000000d */
[----:B------:R-:W-:-:S04]  /*2a50*/  FFMA R13, R3, R18, RZ ;  /* 0x00000012030d7223 */ /* 0x000fc800000000ff */
[----:B------:R-:W-:-:S04]  /*2a60*/  FFMA R19, -R8, R13, R3 ;  /* 0x0000000d08137223 */ /* 0x000fc80000000103 */
[----:B------:R-:W-:Y:S01]  /*2a70*/  FFMA R13, R18, R19, R13 ;  /* 0x00000013120d7223 */ /* 0x000fe2000000000d */
[----:B-1----:R-:W-:Y:S06]  /*2a80*/  @!P0 BRA `(.L_x_68) ;  /* 0x0000000000108947 */ /* 0x002fec0003800000 */
[----:B------:R-:W-:Y:S02]  /*2a90*/  MOV R0, R8 ;  /* 0x0000000800007202 */ /* 0x000fe40000000f00 */
[----:B------:R-:W-:-:S07]  /*2aa0*/  MOV R20, 0x2ac0 ;  /* 0x00002ac000147802 */ /* 0x000fce0000000f00 */
[----:B--2---:R-:W-:Y:S05]  /*2ab0*/  CALL.REL.NOINC `($__internal_1_$__cuda_sm3x_div_rn_noftz_f32_slowpath) ;  /* 0x0000001800687944 */ /* 0x004fea0003c00000 */
[----:B------:R-:W-:-:S07]  /*2ac0*/  MOV R13, R0 ;  /* 0x00000000000d7202 */ /* 0x000fce0000000f00 */
.L_x_68:
[----:B------:R-:W-:Y:S05]  /*2ad0*/  BSYNC.RECONVERGENT B2 ;  /* 0x0000000000027941 */ /* 0x000fea0003800200 */
.L_x_67:
        /* <DEDUP_REMOVED lines=16> */
.L_x_70:
[----:B------:R-:W-:Y:S05]  /*2be0*/  BSYNC.RECONVERGENT B2 ;  /* 0x0000000000027941 */ /* 0x000fea0003800200 */
.L_x_69:
        /* <DEDUP_REMOVED lines=15> */
.L_x_72:
[----:B------:R-:W-:Y:S05]  /*2ce0*/  BSYNC.RECONVERGENT B2 ;  /* 0x0000000000027941 */ /* 0x000fea0003800200 */
.L_x_71:
        /* <DEDUP_REMOVED lines=16> */
.L_x_74:
[----:B------:R-:W-:Y:S05]  /*2df0*/  BSYNC.RECONVERGENT B2 ;  /* 0x0000000000027941 */ /* 0x000fea0003800200 */
.L_x_73:
        /* <DEDUP_REMOVED lines=16> */
.L_x_76:
[----:B------:R-:W-:Y:S05]  /*2f00*/  BSYNC.RECONVERGENT B2 ;  /* 0x0000000000027941 */ /* 0x000fea0003800200 */
.L_x_75:
        /* <DEDUP_REMOVED lines=15> */
.L_x_78:
[----:B------:R-:W-:Y:S05]  /*3000*/  BSYNC.RECONVERGENT B2 ;  /* 0x0000000000027941 */ /* 0x000fea0003800200 */
.L_x_77:
        /* <DEDUP_REMOVED lines=16> */
.L_x_80:
[----:B------:R-:W-:Y:S05]  /*3110*/  BSYNC.RECONVERGENT B2 ;  /* 0x0000000000027941 */ /* 0x000fea0003800200 */
.L_x_79:
        /* <DEDUP_REMOVED lines=16> */
.L_x_82:
[----:B------:R-:W-:Y:S05]  /*3220*/  BSYNC.RECONVERGENT B2 ;  /* 0x0000000000027941 */ /* 0x000fea0003800200 */
.L_x_81:
        /* <DEDUP_REMOVED lines=15> */
.L_x_84:
[----:B------:R-:W-:Y:S05]  /*3320*/  BSYNC.RECONVERGENT B2 ;  /* 0x0000000000027941 */ /* 0x000fea0003800200 */
.L_x_83:
[----:B------:R-:W-:Y:S01]  /*3330*/  FADD R6, R6, R0 ;  /* 0x0000000006067221 */ /* 0x000fe20000000000 */
[----:B------:R-:W-:Y:S01]  /*3340*/  IADD3 R2, PT, PT, R2, 0x14, RZ ;  /* 0x0000001402027810 */ /* 0x000fe20007ffe0ff */
[----:B------:R-:W-:Y:S06]  /*3350*/  BRA.U UP0, `(.L_x_85) ;  /* 0xfffffff100c47547 */ /* 0x000fec000b83ffff */
.L_x_60:
[----:B------:R-:W-:-:S09]  /*3360*/  UISETP.NE.AND UP0, UPT, UR9, URZ, UPT ;  /* 0x000000ff0900728c */ /* 0x000fd2000bf05270 */
[----:B------:R-:W-:Y:S05]  /*3370*/  BRA.U !UP0, `(.L_x_59) ;  /* 0x00000009088c7547 */ /* 0x000fea000b800000 */
[----:B------:R-:W-:-:S09]  /*3380*/  UISETP.NE.AND UP0, UPT, UR9, 0x1, UPT ;  /* 0x000000010900788c */ /* 0x000fd2000bf05270 */
[----:B------:R-:W-:Y:S05]  /*3390*/  BRA.U !UP0, `(.L_x_86) ;  /* 0x0000000508a07547 */ /* 0x000fea000b800000 */
[----:B------:R-:W3:Y:S01]  /*33a0*/  LDC.64 R14, c[0x0][0x3a8] ;  /* 0x0000ea00ff0e7b82 */ /* 0x000ee20000000a00 */
[----:B0-----:R-:W-:-:S04]  /*33b0*/  IMAD R3, R7, 0x5, R12 ;  /* 0x0000000507037824 */ /* 0x001fc800078e020c */
[----:B---3--:R-:W-:-:S05]  /*33c0*/  IMAD.WIDE R14, R3, 0x4, R14 ;  /* 0x00000004030e7825 */ /* 0x008fca00078e020e */
[----:B------:R-:W3:Y:S04]  /*33d0*/  LDG.E R2, desc[UR10][R14.64+0x4] ;  /* 0x0000040a0e027981 */ /* 0x000ee8000c1e1900 */
[----:B------:R-:W4:Y:S01]  /*33e0*/  LDG.E R3, desc[UR10][R14.64+0x8] ;  /* 0x0000080a0e037981 */ /* 0x000f22000c1e1900 */
[----:B------:R-:W-:Y:S01]  /*33f0*/  BSSY.RECONVERGENT B2, `(.L_x_87) ;  /* 0x000000d000027945 */ /* 0x000fe20003800200 */
        /* <DEDUP_REMOVED lines=12> */
.L_x_88:
[----:B------:R-:W-:Y:S05]  /*34c0*/  BSYNC.RECONVERGENT B2 ;  /* 0x0000000000027941 */ /* 0x000fea0003800200 */
.L_x_87:
        /* <DEDUP_REMOVED lines=16> */
.L_x_90:
[----:B------:R-:W-:Y:S05]  /*35d0*/  BSYNC.RECONVERGENT B2 ;  /* 0x0000000000027941 */ /* 0x000fea0003800200 */
.L_x_89:
        /* <DEDUP_REMOVED lines=15> */
.L_x_92:
[----:B------:R-:W-:Y:S05]  /*36d0*/  BSYNC.RECONVERGENT B2 ;  /* 0x0000000000027941 */ /* 0x000fea0003800200 */
.L_x_91:
        /* <DEDUP_REMOVED lines=16> */
.L_x_94:
[----:B------:R-:W-:Y:S05]  /*37e0*/  BSYNC.RECONVERGENT B2 ;  /* 0x0000000000027941 */ /* 0x000fea0003800200 */
.L_x_93:
        /* <DEDUP_REMOVED lines=16> */
.L_x_96:
[----:B------:R-:W-:Y:S05]  /*38f0*/  BSYNC.RECONVERGENT B2 ;  /* 0x0000000000027941 */ /* 0x000fea0003800200 */
.L_x_95:
        /* <DEDUP_REMOVED lines=15> */
.L_x_98:
[----:B------:R-:W-:Y:S05]  /*39f0*/  BSYNC.RECONVERGENT B2 ;  /* 0x0000000000027941 */ /* 0x000fea0003800200 */
.L_x_97:
[----:B------:R-:W-:Y:S01]  /*3a00*/  FADD R6, R6, R0 ;  /* 0x0000000006067221 */ /* 0x000fe20000000000 */
[----:B------:R-:W-:-:S07]  /*3a10*/  IADD3 R7, PT, PT, R7, 0x2, RZ ;  /* 0x0000000207077810 */ /* 0x000fce0007ffe0ff */
.L_x_86:
[----:B------:R-:W3:Y:S02]  /*3a20*/  LDCU UR4, c[0x0][0x3c4] ;  /* 0x00007880ff0477ac */ /* 0x000ee40008000800 */
[----:B---3--:R-:W-:-:S04]  /*3a30*/  ULOP3.LUT UR4, UR4, 0x1, URZ, 0xc0, !UPT ;  /* 0x0000000104047892 */ /* 0x008fc8000f8ec0ff */
[----:B------:R-:W-:-:S09]  /*3a40*/  UISETP.NE.U32.AND UP0, UPT, UR4, 0x1, UPT ;  /* 0x000000010400788c */ /* 0x000fd2000bf05070 */
[----:B------:R-:W-:Y:S05]  /*3a50*/  BRA.U UP0, `(.L_x_59) ;  /* 0x0000000100d47547 */ /* 0x000fea000b800000 */
[----:B------:R-:W3:Y:S01]  /*3a60*/  LDC.64 R14, c[0x0][0x3a8] ;  /* 0x0000ea00ff0e7b82 */ /* 0x000ee20000000a00 */
[----:B------:R-:W-:-:S04]  /*3a70*/  IMAD R7, R7, 0x5, R12 ;  /* 0x0000000507077824 */ /* 0x000fc800078e020c */
[----:B---3--:R-:W-:-:S05]  /*3a80*/  IMAD.WIDE R14, R7, 0x4, R14 ;  /* 0x00000004070e7825 */ /* 0x008fca00078e020e */
[----:B------:R-:W3:Y:S04]  /*3a90*/  LDG.E R2, desc[UR10][R14.64+0x4] ;  /* 0x0000040a0e027981 */ /* 0x000ee8000c1e1900 */
[----:B0-----:R-:W4:Y:S01]  /*3aa0*/  LDG.E R3, desc[UR10][R14.64+0x8] ;  /* 0x0000080a0e037981 */ /* 0x001f22000c1e1900 */
        /* <DEDUP_REMOVED lines=13> */
.L_x_100:
[----:B------:R-:W-:Y:S05]  /*3b80*/  BSYNC.RECONVERGENT B2 ;  /* 0x0000000000027941 */ /* 0x000fea0003800200 */
.L_x_99:
        /* <DEDUP_REMOVED lines=16> */
.L_x_102:
[----:B------:R-:W-:Y:S05]  /*3c90*/  BSYNC.RECONVERGENT B2 ;  /* 0x0000000000027941 */ /* 0x000fea0003800200 */
.L_x_101:
        /* <DEDUP_REMOVED lines=15> */
.L_x_104:
[----:B------:R-:W-:Y:S05]  /*3d90*/  BSYNC.RECONVERGENT B2 ;  /* 0x0000000000027941 */ /* 0x000fea0003800200 */
.L_x_103:
[----:B------:R-:W-:-:S07]  /*3da0*/  FADD R6, R6, R0 ;  /* 0x0000000006067221 */ /* 0x000fce0000000000 */
.L_x_59:
[C---:B01----:R-:W-:Y:S01]  /*3db0*/  FMUL R0, R10.reuse, R10 ;  /* 0x0000000a0a007220 */ /* 0x043fe20000400000 */
[----:B------:R-:W-:Y:S01]  /*3dc0*/  FMUL R10, R10, R5 ;  /* 0x000000050a0a7220 */ /* 0x000fe20000400000 */
[----:B------:R-:W-:Y:S02]  /*3dd0*/  BSSY.RECONVERGENT B0, `(.L_x_105) ;  /* 0x0000011000007945 */ /* 0x000fe40003800200 */
[C---:B------:R-:W-:Y:S01]  /*3de0*/  FFMA R0, R11.reuse, R11, R0 ;  /* 0x0000000b0b007223 */ /* 0x040fe20000000000 */
[----:B------:R-:W-:-:S03]  /*3df0*/  FFMA R10, R11, R4, R10 ;  /* 0x000000040b0a7223 */ /* 0x000fc6000000000a */
[C---:B------:R-:W-:Y:S01]  /*3e00*/  FFMA R0, R9.reuse, R9, R0 ;  /* 0x0000000909007223 */ /* 0x040fe20000000000 */
[----:B------:R-:W-:-:S03]  /*3e10*/  FFMA R3, R9, R6, R10 ;  /* 0x0000000609037223 */ /* 0x000fc6000000000a */
[----:B------:R0:W1:Y:S01]  /*3e20*/  MUFU.RSQ R7, R0 ;  /* 0x0000000000077308 */ /* 0x0000620000001400 */
[----:B------:R-:W-:-:S04]  /*3e30*/  IADD3 R2, PT, PT, R0, -0xd000000, RZ ;  /* 0xf300000000027810 */ /* 0x000fc80007ffe0ff */
[----:B------:R-:W-:-:S13]  /*3e40*/  ISETP.GT.U32.AND P0, PT, R2, 0x727fffff, PT ;  /* 0x727fffff0200780c */ /* 0x000fda0003f04070 */
[----:B01----:R-:W-:Y:S05]  /*3e50*/  @!P0 BRA `(.L_x_106) ;  /* 0x0000000000108947 */ /* 0x003fea0003800000 */
[----:B------:R-:W-:-:S07]  /*3e60*/  MOV R20, 0x3e80 ;  /* 0x00003e8000147802 */ /* 0x000fce0000000f00 */
[----:B--2---:R-:W-:Y:S05]  /*3e70*/  CALL.REL.NOINC `($__internal_0_$__cuda_sm20_sqrt_rn_f32_slowpath) ;  /* 0x0000000400247944 */ /* 0x004fea0003c00000 */
[----:B------:R-:W-:Y:S01]  /*3e80*/  MOV R0, R22 ;  /* 0x0000001600007202 */ /* 0x000fe20000000f00 */
[----:B------:R-:W-:Y:S06]  /*3e90*/  BRA `(.L_x_107) ;  /* 0x0000000000107947 */ /* 0x000fec0003800000 */
.L_x_106:
[----:B------:R-:W-:Y:S01]  /*3ea0*/  FMUL.FTZ R9, R0, R7 ;  /* 0x0000000700097220 */ /* 0x000fe20000410000 */
[----:B------:R-:W-:-:S03]  /*3eb0*/  FMUL.FTZ R7, R7, 0.5 ;  /* 0x3f00000007077820 */ /* 0x000fc60000410000 */
[----:B------:R-:W-:-:S04]  /*3ec0*/  FFMA R0, -R9, R9, R0 ;  /* 0x0000000909007223 */ /* 0x000fc80000000100 */
[----:B------:R-:W-:-:S07]  /*3ed0*/  FFMA R0, R0, R7, R9 ;  /* 0x0000000700007223 */ /* 0x000fce0000000009 */
.L_x_107:
[----:B------:R-:W-:Y:S05]  /*3ee0*/  BSYNC.RECONVERGENT B0 ;  /* 0x0000000000007941 */ /* 0x000fea0003800200 */
.L_x_105:
[----:B------:R-:W0:Y:S01]  /*3ef0*/  MUFU.RCP R7, R0 ;  /* 0x0000000000077308 */ /* 0x000e220000001000 */
[----:B------:R-:W-:Y:S07]  /*3f00*/  BSSY.RECONVERGENT B2, `(.L_x_108) ;  /* 0x000000b000027945 */ /* 0x000fee0003800200 */
[----:B------:R-:W1:Y:S01]  /*3f10*/  FCHK P0, R3, R0 ;  /* 0x0000000003007302 */ /* 0x000e620000000000 */
[----:B0-----:R-:W-:-:S04]  /*3f20*/  FFMA R2, R7, -R0, 1 ;  /* 0x3f80000007027423 */ /* 0x001fc80000000800 */
[----:B------:R-:W-:-:S04]  /*3f30*/  FFMA R2, R7, R2, R7 ;  /* 0x0000000207027223 */ /* 0x000fc80000000007 */
[----:B------:R-:W-:-:S04]  /*3f40*/  FFMA R7, R3, R2, RZ ;  /* 0x0000000203077223 */ /* 0x000fc800000000ff */
[----:B------:R-:W-:-:S04]  /*3f50*/  FFMA R8, R7, -R0, R3 ;  /* 0x8000000007087223 */ /* 0x000fc80000000003 */
[----:B------:R-:W-:Y:S01]  /*3f60*/  FFMA R7, R2, R8, R7 ;  /* 0x0000000802077223 */ /* 0x000fe20000000007 */
[----:B-1----:R-:W-:Y:S06]  /*3f70*/  @!P0 BRA `(.L_x_109) ;  /* 0x00000000000c8947 */ /* 0x002fec0003800000 */
[----:B------:R-:W-:-:S07]  /*3f80*/  MOV R20, 0x3fa0 ;  /* 0x00003fa000147802 */ /* 0x000fce0000000f00 */
[----:B--2---:R-:W-:Y:S05]  /*3f90*/  CALL.REL.NOINC `($__internal_1_$__cuda_sm3x_div_rn_noftz_f32_slowpath) ;  /* 0x0000000400307944 */ /* 0x004fea0003c00000 */
[----:B------:R-:W-:-:S07]  /*3fa0*/  MOV R7, R0 ;  /* 0x0000000000077202 */ /* 0x000fce0000000f00 */
.L_x_109:
[----:B------:R-:W-:Y:S05]  /*3fb0*/  BSYNC.RECONVERGENT B2 ;  /* 0x0000000000027941 */ /* 0x000fea0003800200 */
.L_x_108:
[----:B------:R-:W-:Y:S01]  /*3fc0*/  FMUL R5, R5, R5 ;  /* 0x0000000505057220 */ /* 0x000fe20000400000 */
[----:B------:R-:W-:Y:S03]  /*3fd0*/  BSSY.RECONVERGENT B0, `(.L_x_110) ;  /* 0x0000010000007945 */ /* 0x000fe60003800200 */
[----:B------:R-:W-:-:S04]  /*3fe0*/  FFMA R5, R4, R4, R5 ;  /* 0x0000000404057223 */ /* 0x000fc80000000005 */
[----:B------:R-:W-:-:S04]  /*3ff0*/  FFMA R5, R6, R6, R5 ;  /* 0x0000000606057223 */ /* 0x000fc80000000005 */
[----:B------:R0:W1:Y:S01]  /*4000*/  MUFU.RSQ R0, R5 ;  /* 0x0000000500007308 */ /* 0x0000620000001400 */
[----:B------:R-:W-:-:S04]  /*4010*/  IADD3 R2, PT, PT, R5, -0xd000000, RZ ;  /* 0xf300000005027810 */ /* 0x000fc80007ffe0ff */
[----:B------:R-:W-:-:S13]  /*4020*/  ISETP.GT.U32.AND P0, PT, R2, 0x727fffff, PT ;  /* 0x727fffff0200780c */ /* 0x000fda0003f04070 */
[----:B01----:R-:W-:Y:S05]  /*4030*/  @!P0 BRA `(.L_x_111) ;  /* 0x0000000000148947 */ /* 0x003fea0003800000 */
[----:B------:R-:W-:Y:S02]  /*4040*/  MOV R0, R5 ;  /* 0x0000000500007202 */ /* 0x000fe40000000f00 */
[----:B------:R-:W-:-:S07]  /*4050*/  MOV R20, 0x4070 ;  /* 0x0000407000147802 */ /* 0x000fce0000000f00 */
[----:B--2---:R-:W-:Y:S05]  /*4060*/  CALL.REL.NOINC `($__internal_0_$__cuda_sm20_sqrt_rn_f32_slowpath) ;  /* 0x0000000000a87944 */ /* 0x004fea0003c00000 */
[----:B------:R-:W-:Y:S01]  /*4070*/  MOV R2, R22 ;  /* 0x0000001600027202 */ /* 0x000fe20000000f00 */
[----:B------:R-:W-:Y:S06]  /*4080*/  BRA `(.L_x_112) ;  /* 0x0000000000107947 */ /* 0x000fec0003800000 */
.L_x_111:
[----:B------:R-:W-:Y:S01]  /*4090*/  FMUL.FTZ R2, R5, R0 ;  /* 0x0000000005027220 */ /* 0x000fe20000410000 */
[----:B------:R-:W-:-:S03]  /*40a0*/  FMUL.FTZ R0, R0, 0.5 ;  /* 0x3f00000000007820 */ /* 0x000fc60000410000 */
[----:B------:R-:W-:-:S04]  /*40b0*/  FFMA R3, -R2, R2, R5 ;  /* 0x0000000202037223 */ /* 0x000fc80000000105 */
[----:B------:R-:W-:-:S07]  /*40c0*/  FFMA R2, R3, R0, R2 ;  /* 0x0000000003027223 */ /* 0x000fce0000000002 */
.L_x_112:
[----:B------:R-:W-:Y:S05]  /*40d0*/  BSYNC.RECONVERGENT B0 ;  /* 0x0000000000007941 */ /* 0x000fea0003800200 */
.L_x_110:
        /* <DEDUP_REMOVED lines=9> */
[----:B------:R-:W-:Y:S02]  /*4170*/  MOV R3, R7 ;  /* 0x0000000700037202 */ /* 0x000fe40000000f00 */
[----:B------:R-:W-:Y:S02]  /*4180*/  MOV R0, R2 ;  /* 0x0000000200007202 */ /* 0x000fe40000000f00 */
[----:B------:R-:W-:-:S07]  /*4190*/  MOV R20, 0x41b0 ;  /* 0x000041b000147802 */ /* 0x000fce0000000f00 */
[----:B--2---:R-:W-:Y:S05]  /*41a0*/  CALL.REL.NOINC `($__internal_1_$__cuda_sm3x_div_rn_noftz_f32_slowpath) ;  /* 0x0000000000ac7944 */ /* 0x004fea0003c00000 */
.L_x_114:
[----:B------:R-:W-:Y:S05]  /*41b0*/  BSYNC.RECONVERGENT B2 ;  /* 0x0000000000027941 */ /* 0x000fea0003800200 */
.L_x_113:
[----:B------:R-:W0:Y:S01]  /*41c0*/  LDC.64 R2, c[0x0][0x3a8] ;  /* 0x0000ea00ff027b82 */ /* 0x000e220000000a00 */
[----:B------:R1:W-:Y:S01]  /*41d0*/  STG.E desc[UR10][R16.64], R0 ;  /* 0x0000000010007986 */ /* 0x0003e2000c10190a */
[----:B0-----:R-:W-:-:S06]  /*41e0*/  IMAD.WIDE R12, R12, 0x4, R2 ;  /* 0x000000040c0c7825 */ /* 0x001fcc00078e0202 */
[----:B------:R-:W3:Y:S01]  /*41f0*/  LDG.E R12, desc[UR10][R12.64+0x4] ;  /* 0x0000040a0c0c7981 */ /* 0x000ee2000c1e1900 */
[----:B------:R-:W-:Y:S01]  /*4200*/  BSSY.RECONVERGENT B0, `(.L_x_115) ;  /* 0x000000e000007945 */ /* 0x000fe20003800200 */
[----:B---3--:R-:W-:Y:S01]  /*4210*/  IADD3 R2, PT, PT, R12, -0xd000000, RZ ;  /* 0xf30000000c027810 */ /* 0x008fe20007ffe0ff */
[----:B------:R1:W0:Y:S03]  /*4220*/  MUFU.RSQ R3, R12 ;  /* 0x0000000c00037308 */ /* 0x0002260000001400 */
[----:B------:R-:W-:-:S13]  /*4230*/  ISETP.GT.U32.AND P0, PT, R2, 0x727fffff, PT ;  /* 0x727fffff0200780c */ /* 0x000fda0003f04070 */
[----:B-1----:R-:W-:Y:S05]  /*4240*/  @!P0 BRA `(.L_x_116) ;  /* 0x0000000000148947 */ /* 0x002fea0003800000 */
[----:B------:R-:W-:Y:S02]  /*4250*/  MOV R0, R12 ;  /* 0x0000000c00007202 */ /* 0x000fe40000000f00 */
[----:B------:R-:W-:-:S07]  /*4260*/  MOV R20, 0x4280 ;  /* 0x0000428000147802 */ /* 0x000fce0000000f00 */
[----:B0-2---:R-:W-:Y:S05]  /*4270*/  CALL.REL.NOINC `($__internal_0_$__cuda_sm20_sqrt_rn_f32_slowpath) ;  /* 0x0000000000247944 */ /* 0x005fea0003c00000 */
[----:B------:R-:W-:Y:S01]  /*4280*/  MOV R3, R22 ;  /* 0x0000001600037202 */ /* 0x000fe20000000f00 */
[----:B------:R-:W-:Y:S06]  /*4290*/  BRA `(.L_x_117) ;  /* 0x0000000000107947 */ /* 0x000fec0003800000 */
.L_x_116:
[----:B0-----:R-:W-:Y:S01]  /*42a0*/  FMUL.FTZ R5, R12, R3 ;  /* 0x000000030c057220 */ /* 0x001fe20000410000 */
[----:B------:R-:W-:-:S03]  /*42b0*/  FMUL.FTZ R3, R3, 0.5 ;  /* 0x3f00000003037820 */ /* 0x000fc60000410000 */
[----:B------:R-:W-:-:S04]  /*42c0*/  FFMA R12, -R5, R5, R12 ;  /* 0x00000005050c7223 */ /* 0x000fc8000000010c */
[----:B------:R-:W-:-:S07]  /*42d0*/  FFMA R3, R12, R3, R5 ;  /* 0x000000030c037223 */ /* 0x000fce0000000005 */
.L_x_117:
[----:B------:R-:W-:Y:S05]  /*42e0*/  BSYNC.RECONVERGENT B0 ;  /* 0x0000000000007941 */ /* 0x000fea0003800200 */
.L_x_115:
[----:B------:R-:W-:Y:S01]  /*42f0*/  STG.E desc[UR10][R16.64+0x8], R3 ;  /* 0x0000080310007986 */ /* 0x000fe2000c10190a */
[----:B------:R-:W-:Y:S05]  /*4300*/  EXIT ;  /* 0x000000000000794d */ /* 0x000fea0003800000 */
        .weak           $__internal_0_$__cuda_sm20_sqrt_rn_f32_slowpath
        .type           $__internal_0_$__cuda_sm20_sqrt_rn_f32_slowpath,@function
        .size           $__internal_0_$__cuda_sm20_sqrt_rn_f32_slowpath,($__internal_1_$__cuda_sm3x_div_rn_noftz_f32_slowpath - $__internal_0_$__cuda_sm20_sqrt_rn_f32_slowpath)
$__internal_0_$__cuda_sm20_sqrt_rn_f32_slowpath:
[----:B------:R-:W-:-:S13]  /*4310*/  LOP3.LUT P0, RZ, R0, 0x7fffffff, RZ, 0xc0, !PT ;  /* 0x7fffffff00ff7812 */ /* 0x000fda000780c0ff */
[----:B------:R-:W-:Y:S01]  /*4320*/  @!P0 MOV R22, R0 ;  /* 0x0000000000168202 */ /* 0x000fe20000000f00 */
[----:B------:R-:W-:Y:S06]  /*4330*/  @!P0 BRA `(.L_x_118) ;  /* 0x0000000000408947 */ /* 0x000fec0003800000 */
[----:B------:R-:W-:-:S13]  /*4340*/  FSETP.GEU.FTZ.AND P0, PT, R0, RZ, PT ;  /* 0x000000ff0000720b */ /* 0x000fda0003f1e000 */
[----:B------:R-:W-:Y:S01]  /*4350*/  @!P0 MOV R22, 0x7fffffff ;  /* 0x7fffffff00168802 */ /* 0x000fe20000000f00 */
[----:B------:R-:W-:Y:S06]  /*4360*/  @!P0 BRA `(.L_x_118) ;  /* 0x0000000000348947 */ /* 0x000fec0003800000 */
[----:B------:R-:W-:-:S13]  /*4370*/  FSETP.GTU.FTZ.AND P0, PT, |R0|, +INF , PT ;  /* 0x7f8000000000780b */ /* 0x000fda0003f1c200 */
[----:B------:R-:W-:Y:S01]  /*4380*/  @P0 FADD.FTZ R22, R0, 1 ;  /* 0x3f80000000160421 */ /* 0x000fe20000010000 */
[----:B------:R-:W-:Y:S06]  /*4390*/  @P0 BRA `(.L_x_118) ;  /* 0x0000000000280947 */ /* 0x000fec0003800000 */
[----:B------:R-:W-:-:S13]  /*43a0*/  FSETP.NEU.FTZ.AND P0, PT, |R0|, +INF , PT ;  /* 0x7f8000000000780b */ /* 0x000fda0003f1d200 */
[----:B------:R-:W-:-:S04]  /*43b0*/  @P0 FFMA R24, R0, 1.84467440737095516160e+19, RZ ;  /* 0x5f80000000180823 */ /* 0x000fc800000000ff */
[----:B------:R-:W0:Y:S02]  /*43c0*/  @P0 MUFU.RSQ R25, R24 ;  /* 0x0000001800190308 */ /* 0x000e240000001400 */
[----:B0-----:R-:W-:Y:S01]  /*43d0*/  @P0 FMUL.FTZ R21, R24, R25 ;  /* 0x0000001918150220 */ /* 0x001fe20000410000 */
[----:B------:R-:W-:-:S03]  /*43e0*/  @P0 FMUL.FTZ R25, R25, 0.5 ;  /* 0x3f00000019190820 */ /* 0x000fc60000410000 */
[----:B------:R-:W-:-:S04]  /*43f0*/  @P0 FADD.FTZ R22, -R21, -RZ ;  /* 0x800000ff15160221 */ /* 0x000fc80000010100 */
[----:B------:R-:W-:Y:S01]  /*4400*/  @P0 FFMA R26, R21, R22, R24 ;  /* 0x00000016151a0223 */ /* 0x000fe20000000018 */
[----:B------:R-:W-:-:S03]  /*4410*/  @!P0 MOV R22, R0 ;  /* 0x0000000000168202 */ /* 0x000fc60000000f00 */
[----:B------:R-:W-:-:S04]  /*4420*/  @P0 FFMA R25, R26, R25, R21 ;  /* 0x000000191a190223 */ /* 0x000fc80000000015 */
[----:B------:R-:W-:-:S07]  /*4430*/  @P0 FMUL.FTZ R22, R25, 2.3283064365386962891e-10 ;  /* 0x2f80000019160820 */ /* 0x000fce0000410000 */
.L_x_118:
[----:B------:R-:W-:-:S04]  /*4440*/  HFMA2 R21, -RZ, RZ, 0, 0 ;  /* 0x00000000ff157431 */ /* 0x000fc800000001ff */
[----:B------:R-:W-:Y:S05]  /*4450*/  RET.REL.NODEC R20 `(_Z22d_waterOrientAtSurfacePfiS_S_iS_S_iffii) ;  /* 0xffffffb814e87950 */ /* 0x000fea0003c3ffff */
        .weak           $__internal_1_$__cuda_sm3x_div_rn_noftz_f32_slowpath
        .type           $__internal_1_$__cuda_sm3x_div_rn_noftz_f32_slowpath,@function
        .size           $__internal_1_$__cuda_sm3x_div_rn_noftz_f32_slowpath,(.L_x_132 - $__internal_1_$__cuda_sm3x_div_rn_noftz_f32_slowpath)
$__internal_1_$__cuda_sm3x_div_rn_noftz_f32_slowpath:
[----:B------:R-:W-:Y:S01]  /*4460*/  SHF.R.U32.HI R21, RZ, 0x17, R0 ;  /* 0x00000017ff157819 */ /* 0x000fe20000011600 */
[----:B------:R-:W-:Y:S01]  /*4470*/  BSSY.RECONVERGENT B0, `(.L_x_119) ;  /* 0x0000062000007945 */ /* 0x000fe20003800200 */
[----:B------:R-:W-:Y:S02]  /*4480*/  SHF.R.U32.HI R26, RZ, 0x17, R3 ;  /* 0x00000017ff1a7819 */ /* 0x000fe40000011603 */
[----:B------:R-:W-:Y:S02]  /*4490*/  LOP3.LUT R21, R21, 0xff, RZ, 0xc0, !PT ;  /* 0x000000ff15157812 */ /* 0x000fe400078ec0ff */
[----:B------:R-:W-:Y:S02]  /*44a0*/  LOP3.LUT R26, R26, 0xff, RZ, 0xc0, !PT ;  /* 0x000000ff1a1a7812 */ /* 0x000fe400078ec0ff */
[----:B------:R-:W-:Y:S02]  /*44b0*/  IADD3 R27, PT, PT, R21, -0x1, RZ ;  /* 0xffffffff151b7810 */ /* 0x000fe40007ffe0ff */
[----:B------:R-:W-:-:S02]  /*44c0*/  IADD3 R28, PT, PT, R26, -0x1, RZ ;  /* 0xffffffff1a1c7810 */ /* 0x000fc40007ffe0ff */
[----:B------:R-:W-:-:S04]  /*44d0*/  ISETP.GT.U32.AND P0, PT, R27, 0xfd, PT ;  /* 0x000000fd1b00780c */ /* 0x000fc80003f04070 */
[----:B------:R-:W-:-:S13]  /*44e0*/  ISETP.GT.U32.OR P0, PT, R28, 0xfd, P0 ;  /* 0x000000fd1c00780c */ /* 0x000fda0000704470 */
[----:B------:R-:W-:Y:S01]  /*44f0*/  @!P0 MOV R22, RZ ;  /* 0x000000ff00168202 */ /* 0x000fe20000000f00 */
[----:B------:R-:W-:Y:S06]  /*4500*/  @!P0 BRA `(.L_x_120) ;  /* 0x00000000005c8947 */ /* 0x000fec0003800000 */
[----:B------:R-:W-:Y:S02]  /*4510*/  FSETP.GTU.FTZ.AND P0, PT, |R3|, +INF , PT ;  /* 0x7f8000000300780b */ /* 0x000fe40003f1c200 */
[----:B------:R-:W-:-:S04]  /*4520*/  FSETP.GTU.FTZ.AND P1, PT, |R0|, +INF , PT ;  /* 0x7f8000000000780b */ /* 0x000fc80003f3c200 */
[----:B------:R-:W-:-:S13]  /*4530*/  PLOP3.LUT P0, PT, P0, P1, PT, 0xf8, 0x8f ;  /* 0x00000000008f781c */ /* 0x000fda0000703f70 */
[----:B------:R-:W-:Y:S05]  /*4540*/  @P0 BRA `(.L_x_121) ;  /* 0x00000004004c0947 */ /* 0x000fea0003800000 */
[----:B------:R-:W-:-:S13]  /*4550*/  LOP3.LUT P0, RZ, R0, 0x7fffffff, R3, 0xc8, !PT ;  /* 0x7fffffff00ff7812 */ /* 0x000fda000780c803 */
[----:B------:R-:W-:Y:S05]  /*4560*/  @!P0 BRA `(.L_x_122) ;  /* 0x00000004003c8947 */ /* 0x000fea0003800000 */
[C---:B------:R-:W-:Y:S02]  /*4570*/  FSETP.NEU.FTZ.AND P3, PT, |R3|.reuse, +INF , PT ;  /* 0x7f8000000300780b */ /* 0x040fe40003f7d200 */
[----:B------:R-:W-:Y:S02]  /*4580*/  FSETP.NEU.FTZ.AND P1, PT, |R0|, +INF , PT ;  /* 0x7f8000000000780b */ /* 0x000fe40003f3d200 */
[----:B------:R-:W-:-:S11]  /*4590*/  FSETP.NEU.FTZ.AND P0, PT, |R3|, +INF , PT ;  /* 0x7f8000000300780b */ /* 0x000fd60003f1d200 */
[----:B------:R-:W-:Y:S05]  /*45a0*/  @!P1 BRA !P3, `(.L_x_122) ;  /* 0x00000004002c9947 */ /* 0x000fea0005800000 */
[----:B------:R-:W-:-:S04]  /*45b0*/  LOP3.LUT P3, RZ, R3, 0x7fffffff, RZ, 0xc0, !PT ;  /* 0x7fffffff03ff7812 */ /* 0x000fc8000786c0ff */
[----:B------:R-:W-:-:S13]  /*45c0*/  PLOP3.LUT P1, PT, P1, P3, PT, 0x2f, 0xf2 ;  /* 0x0000000000f2781c */ /* 0x000fda0000f26577 */
[----:B------:R-:W-:Y:S05]  /*45d0*/  @P1 BRA `(.L_x_123) ;  /* 0x0000000400181947 */ /* 0x000fea0003800000 */
[----:B------:R-:W-:-:S04]  /*45e0*/  LOP3.LUT P1, RZ, R0, 0x7fffffff, RZ, 0xc0, !PT ;  /* 0x7fffffff00ff7812 */ /* 0x000fc8000782c0ff */
[----:B------:R-:W-:-:S13]  /*45f0*/  PLOP3.LUT P0, PT, P0, P1, PT, 0x2f, 0xf2 ;  /* 0x0000000000f2781c */ /* 0x000fda0000702577 */
[----:B------:R-:W-:Y:S05]  /*4600*/  @P0 BRA `(.L_x_124) ;  /* 0x0000000400000947 */ /* 0x000fea0003800000 */
[----:B------:R-:W-:Y:S02]  /*4610*/  ISETP.GE.AND P0, PT, R28, RZ, PT ;  /* 0x000000ff1c00720c */ /* 0x000fe40003f06270 */
[----:B------:R-:W-:-:S11]  /*4620*/  ISETP.GE.AND P1, PT, R27, RZ, PT ;  /* 0x000000ff1b00720c */ /* 0x000fd60003f26270 */
[----:B------:R-:W-:Y:S01]  /*4630*/  @P0 MOV R22, RZ ;  /* 0x000000ff00160202 */ /* 0x000fe20000000f00 */
[----:B------:R-:W-:Y:S01]  /*4640*/  @!P0 FFMA R3, R3, 1.84467440737095516160e+19, RZ ;  /* 0x5f80000003038823 */ /* 0x000fe200000000ff */
[----:B------:R-:W-:Y:S01]  /*4650*/  @!P0 MOV R22, 0xffffffc0 ;  /* 0xffffffc000168802 */ /* 0x000fe20000000f00 */
[----:B------:R-:W-:-:S03]  /*4660*/  @!P1 FFMA R0, R0, 1.84467440737095516160e+19, RZ ;  /* 0x5f80000000009823 */ /* 0x000fc600000000ff */
[----:B------:R-:W-:-:S07]  /*4670*/  @!P1 IADD3 R22, PT, PT, R22, 0x40, RZ ;  /* 0x0000004016169810 */ /* 0x000fce0007ffe0ff */
.L_x_120:
[----:B------:R-:W-:Y:S01]  /*4680*/  LEA R27, R21, 0xc0800000, 0x17 ;  /* 0xc0800000151b7811 */ /* 0x000fe200078eb8ff */
[----:B------:R-:W-:Y:S01]  /*4690*/  BSSY.RECONVERGENT B1, `(.L_x_125) ;  /* 0x0000036000017945 */ /* 0x000fe20003800200 */
[----:B------:R-:W-:Y:S02]  /*46a0*/  IADD3 R26, PT, PT, R26, -0x7f, RZ ;  /* 0xffffff811a1a7810 */ /* 0x000fe40007ffe0ff */
[----:B------:R-:W-:-:S03]  /*46b0*/  IADD3 R28, PT, PT, -R27, R0, RZ ;  /* 0x000000001b1c7210 */ /* 0x000fc60007ffe1ff */
[----:B------:R-:W-:Y:S01]  /*46c0*/  IMAD R0, R26, -0x800000, R3 ;  /* 0xff8000001a007824 */ /* 0x000fe200078e0203 */
[----:B------:R-:W0:Y:S01]  /*46d0*/  MUFU.RCP R27, R28 ;  /* 0x0000001c001b7308 */ /* 0x000e220000001000 */
[----:B------:R-:W-:Y:S01]  /*46e0*/  FADD.FTZ R29, -R28, -RZ ;  /* 0x800000ff1c1d7221 */ /* 0x000fe20000010100 */
[----:B------:R-:W-:-:S04]  /*46f0*/  IADD3 R3, PT, PT, R26, 0x7f, -R21 ;  /* 0x0000007f1a037810 */ /* 0x000fc80007ffe815 */
[----:B------:R-:W-:Y:S01]  /*4700*/  IADD3 R3, PT, PT, R3, R22, RZ ;  /* 0x0000001603037210 */ /* 0x000fe20007ffe0ff */
[----:B0-----:R-:W-:-:S04]  /*4710*/  FFMA R26, R27, R29, 1 ;  /* 0x3f8000001b1a7423 */ /* 0x001fc8000000001d */
[----:B------:R-:W-:-:S04]  /*4720*/  FFMA R27, R27, R26, R27 ;  /* 0x0000001a1b1b7223 */ /* 0x000fc8000000001b */
[----:B------:R-:W-:-:S04]  /*4730*/  FFMA R26, R0, R27, RZ ;  /* 0x0000001b001a7223 */ /* 0x000fc800000000ff */
[----:B------:R-:W-:-:S04]  /*4740*/  FFMA R22, R29, R26, R0 ;  /* 0x0000001a1d167223 */ /* 0x000fc80000000000 */
[----:B------:R-:W-:-:S04]  /*4750*/  FFMA R22, R27, R22, R26 ;  /* 0x000000161b167223 */ /* 0x000fc8000000001a */
[----:B------:R-:W-:-:S04]  /*4760*/  FFMA R29, R29, R22, R0 ;  /* 0x000000161d1d7223 */ /* 0x000fc80000000000 */
[----:B------:R-:W-:-:S05]  /*4770*/  FFMA R0, R27, R29, R22 ;  /* 0x0000001d1b007223 */ /* 0x000fca0000000016 */
[----:B------:R-:W-:-:S04]  /*4780*/  SHF.R.U32.HI R21, RZ, 0x17, R0 ;  /* 0x00000017ff157819 */ /* 0x000fc80000011600 */
[----:B------:R-:W-:-:S04]  /*4790*/  LOP3.LUT R26, R21, 0xff, RZ, 0xc0, !PT ;  /* 0x000000ff151a7812 */ /* 0x000fc800078ec0ff */
[----:B------:R-:W-:-:S04]  /*47a0*/  IADD3 R21, PT, PT, R26, R3, RZ ;  /* 0x000000031a157210 */ /* 0x000fc80007ffe0ff */
[----:B------:R-:W-:-:S04]  /*47b0*/  IADD3 R26, PT, PT, R21, -0x1, RZ ;  /* 0xffffffff151a7810 */ /* 0x000fc80007ffe0ff */
[----:B------:R-:W-:-:S13]  /*47c0*/  ISETP.GE.U32.AND P0, PT, R26, 0xfe, PT ;  /* 0x000000fe1a00780c */ /* 0x000fda0003f06070 */
[----:B------:R-:W-:Y:S05]  /*47d0*/  @!P0 BRA `(.L_x_126) ;  /* 0x0000000000808947 */ /* 0x000fea0003800000 */
[----:B------:R-:W-:-:S13]  /*47e0*/  ISETP.GT.AND P0, PT, R21, 0xfe, PT ;  /* 0x000000fe1500780c */ /* 0x000fda0003f04270 */
[----:B------:R-:W-:Y:S05]  /*47f0*/  @P0 BRA `(.L_x_127) ;  /* 0x00000000006c0947 */ /* 0x000fea0003800000 */
[----:B------:R-:W-:-:S13]  /*4800*/  ISETP.GE.AND P0, PT, R21, 0x1, PT ;  /* 0x000000011500780c */ /* 0x000fda0003f06270 */
[----:B------:R-:W-:Y:S05]  /*4810*/  @P0 BRA `(.L_x_128) ;  /* 0x0000000000740947 */ /* 0x000fea0003800000 */
[----:B------:R-:W-:Y:S02]  /*4820*/  ISETP.GE.AND P0, PT, R21, -0x18, PT ;  /* 0xffffffe81500780c */ /* 0x000fe40003f06270 */
[----:B------:R-:W-:-:S11]  /*4830*/  LOP3.LUT R0, R0, 0x80000000, RZ, 0xc0, !PT ;  /* 0x8000000000007812 */ /* 0x000fd600078ec0ff */
[----:B------:R-:W-:Y:S05]  /*4840*/  @!P0 BRA `(.L_x_128) ;  /* 0x0000000000688947 */ /* 0x000fea0003800000 */
[CCC-:B------:R-:W-:Y:S01]  /*4850*/  FFMA.RP R3, R27.reuse, R29.reuse, R22.reuse ;  /* 0x0000001d1b037223 */ /* 0x1c0fe20000008016 */
[CCC-:B------:R-:W-:Y:S01]  /*4860*/  FFMA.RM R26, R27.reuse, R29.reuse, R22.reuse ;  /* 0x0000001d1b1a7223 */ /* 0x1c0fe20000004016 */
[----:B------:R-:W-:Y:S01]  /*4870*/  FFMA.RZ R22, R27, R29, R22 ;  /* 0x0000001d1b167223 */ /* 0x000fe2000000c016 */
[C---:B------:R-:W-:Y:S02]  /*4880*/  ISETP.NE.AND P3, PT, R21.reuse, RZ, PT ;  /* 0x000000ff1500720c */ /* 0x040fe40003f65270 */
[----:B------:R-:W-:Y:S02]  /*4890*/  ISETP.NE.AND P1, PT, R21, RZ, PT ;  /* 0x000000ff1500720c */ /* 0x000fe40003f25270 */
[----:B------:R-:W-:Y:S02]  /*48a0*/  LOP3.LUT R22, R22, 0x7fffff, RZ, 0xc0, !PT ;  /* 0x007fffff16167812 */ /* 0x000fe400078ec0ff */
[----:B------:R-:W-:Y:S02]  /*48b0*/  FSETP.NEU.FTZ.AND P0, PT, R3, R26, PT ;  /* 0x0000001a0300720b */ /* 0x000fe40003f1d000 */
[----:B------:R-:W-:-:S02]  /*48c0*/  IADD3 R3, PT, PT, R21, 0x20, RZ ;  /* 0x0000002015037810 */ /* 0x000fc40007ffe0ff */
[----:B------:R-:W-:Y:S02]  /*48d0*/  LOP3.LUT R22, R22, 0x800000, RZ, 0xfc, !PT ;  /* 0x0080000016167812 */ /* 0x000fe400078efcff */
[----:B------:R-:W-:Y:S02]  /*48e0*/  IADD3 R21, PT, PT, -R21, RZ, RZ ;  /* 0x000000ff15157210 */ /* 0x000fe40007ffe1ff */
[----:B------:R-:W-:Y:S02]  /*48f0*/  SHF.L.U32 R3, R22, R3, RZ ;  /* 0x0000000316037219 */ /* 0x000fe400000006ff */
[----:B------:R-:W-:Y:S02]  /*4900*/  SEL R21, R21, RZ, P3 ;  /* 0x000000ff15157207 */ /* 0x000fe40001800000 */
[----:B------:R-:W-:Y:S02]  /*4910*/  ISETP.NE.AND P1, PT, R3, RZ, P1 ;  /* 0x000000ff0300720c */ /* 0x000fe40000f25270 */
[----:B------:R-:W-:-:S02]  /*4920*/  SHF.R.U32.HI R22, RZ, R21, R22 ;  /* 0x00000015ff167219 */ /* 0x000fc40000011616 */
[----:B------:R-:W-:Y:S02]  /*4930*/  PLOP3.LUT P0, PT, P0, P1, PT, 0xf8, 0x8f ;  /* 0x00000000008f781c */ /* 0x000fe40000703f70 */
[----:B------:R-:W-:Y:S02]  /*4940*/  SHF.R.U32.HI R21, RZ, 0x1, R22 ;  /* 0x00000001ff157819 */ /* 0x000fe40000011616 */
[----:B------:R-:W-:-:S04]  /*4950*/  SEL R26, RZ, 0x1, !P0 ;  /* 0x00000001ff1a7807 */ /* 0x000fc80004000000 */
[----:B------:R-:W-:-:S04]  /*4960*/  LOP3.LUT R3, R26, 0x1, R21, 0xf8, !PT ;  /* 0x000000011a037812 */ /* 0x000fc800078ef815 */
[----:B------:R-:W-:-:S04]  /*4970*/  LOP3.LUT R22, R3, R22, RZ, 0xc0, !PT ;  /* 0x0000001603167212 */ /* 0x000fc800078ec0ff */
[----:B------:R-:W-:-:S04]  /*4980*/  IADD3 R21, PT, PT, R21, R22, RZ ;  /* 0x0000001615157210 */ /* 0x000fc80007ffe0ff */
[----:B------:R-:W-:Y:S01]  /*4990*/  LOP3.LUT R0, R21, R0, RZ, 0xfc, !PT ;  /* 0x0000000015007212 */ /* 0x000fe200078efcff */
[----:B------:R-:W-:Y:S06]  /*49a0*/  BRA `(.L_x_128) ;  /* 0x0000000000107947 */ /* 0x000fec0003800000 */
.L_x_127:
[----:B------:R-:W-:-:S04]  /*49b0*/  LOP3.LUT R0, R0, 0x80000000, RZ, 0xc0, !PT ;  /* 0x8000000000007812 */ /* 0x000fc800078ec0ff */
[----:B------:R-:W-:Y:S01]  /*49c0*/  LOP3.LUT R0, R0, 0x7f800000, RZ, 0xfc, !PT ;  /* 0x7f80000000007812 */ /* 0x000fe200078efcff */
[----:B------:R-:W-:Y:S06]  /*49d0*/  BRA `(.L_x_128) ;  /* 0x0000000000047947 */ /* 0x000fec0003800000 */
.L_x_126:
[----:B------:R-:W-:-:S07]  /*49e0*/  LEA R0, R3, R0, 0x17 ;  /* 0x0000000003007211 */ /* 0x000fce00078eb8ff */
.L_x_128:
[----:B------:R-:W-:Y:S05]  /*49f0*/  BSYNC.RECONVERGENT B1 ;  /* 0x0000000000017941 */ /* 0x000fea0003800200 */
.L_x_125:
[----:B------:R-:W-:Y:S05]  /*4a00*/  BRA `(.L_x_129) ;  /* 0x0000000000207947 */ /* 0x000fea0003800000 */
.L_x_124:
[----:B------:R-:W-:-:S04]  /*4a10*/  LOP3.LUT R0, R0, 0x80000000, R3, 0x48, !PT ;  /* 0x8000000000007812 */ /* 0x000fc800078e4803 */
[----:B------:R-:W-:Y:S01]  /*4a20*/  LOP3.LUT R0, R0, 0x7f800000, RZ, 0xfc, !PT ;  /* 0x7f80000000007812 */ /* 0x000fe200078efcff */
[----:B------:R-:W-:Y:S06]  /*4a30*/  BRA `(.L_x_129) ;  /* 0x0000000000147947 */ /* 0x000fec0003800000 */
.L_x_123:
[----:B------:R-:W-:Y:S01]  /*4a40*/  LOP3.LUT R0, R0, 0x80000000, R3, 0x48, !PT ;  /* 0x8000000000007812 */ /* 0x000fe200078e4803 */
[----:B------:R-:W-:Y:S06]  /*4a50*/  BRA `(.L_x_129) ;  /* 0x00000000000c7947 */ /* 0x000fec0003800000 */
.L_x_122:
[----:B------:R-:W0:Y:S01]  /*4a60*/  MUFU.RSQ R0, -QNAN ;  /* 0xffc0000000007908 */ /* 0x000e220000001400 */
[----:B------:R-:W-:Y:S05]  /*4a70*/  BRA `(.L_x_129) ;  /* 0x0000000000047947 */ /* 0x000fea0003800000 */
.L_x_121:
[----:B------:R-:W-:-:S07]  /*4a80*/  FADD.FTZ R0, R3, R0 ;  /* 0x0000000003007221 */ /* 0x000fce0000010000 */
.L_x_129:
[----:B------:R-:W-:Y:S05]  /*4a90*/  BSYNC.RECONVERGENT B0 ;  /* 0x0000000000007941 */ /* 0x000fea0003800200 */
.L_x_119:
[----:B------:R-:W-:-:S04]  /*4aa0*/  HFMA2 R21, -RZ, RZ, 0, 0 ;  /* 0x00000000ff157431 */ /* 0x000fc800000001ff */
[----:B0-----:R-:W-:Y:S05]  /*4ab0*/  RET.REL.NODEC R20 `(_Z22d_waterOrientAtSurfacePfiS_S_iS_S_iffii) ;  /* 0xffffffb414507950 */ /* 0x001fea0003c3ffff */
.L_x_130:
[----:B------:R-:W-:-:S00]  /*4ac0*/  BRA `(.L_x_130) ;  /* 0xfffffffc00fc7947 */ /* 0x000fc0000383ffff */
[----:B------:R-:W-:-:S00]  /*4ad0*/  NOP ;  /* 0x0000000000007918 */ /* 0x000fc00000000000 */
        /* <DEDUP_REMOVED lines=10> */
.L_x_132:


//--------------------- .nv.shared.reserved.0     --------------------------
	.section	.nv.shared.reserved.0,"aw",@nobits
	.weak		__nv_reservedSMEM_offset_0_alias
	.size		__nv_reservedSMEM_offset_0_alias, 0, 64
	.other		__nv_reservedSMEM_offset_0_alias,@"STO_CUDA_RESERVED_SHARED STV_DEFAULT"
__nv_reservedSMEM_offset_0_alias:
	.zero		0
	.zero		64


//--------------------- .nv.constant0._Z22d_waterOrientAtSurfacePfiS_S_iS_S_iffii --------------------------
	.section	.nv.constant0._Z22d_waterOrientAtSurfacePfiS_S_iS_S_iffii,"a",@progbits
	.sectionflags	@""
	.align	4
.nv.constant0._Z22d_waterOrientAtSurfacePfiS_S_iS_S_iffii:
	.zero		972


//--------------------- SYMBOLS --------------------------

	.type		.nv.reservedSmem.offset0,@object
	.size		.nv.reservedSmem.offset0,0x4
